//
// Generated by NVIDIA NVVM Compiler
//
// Compiler Build ID: CL-36424714
// Cuda compilation tools, release 13.0, V13.0.88
// Based on NVVM 20.0.0
//

.version 9.0
.target sm_100
.address_size 64

	// .globl	_Z24evaluateThresholdsKernelPKfPKiS0_Pfii

.visible .entry _Z24evaluateThresholdsKernelPKfPKiS0_Pfii(
	.param .u64 .ptr .align 1 _Z24evaluateThresholdsKernelPKfPKiS0_Pfii_param_0,
	.param .u64 .ptr .align 1 _Z24evaluateThresholdsKernelPKfPKiS0_Pfii_param_1,
	.param .u64 .ptr .align 1 _Z24evaluateThresholdsKernelPKfPKiS0_Pfii_param_2,
	.param .u64 .ptr .align 1 _Z24evaluateThresholdsKernelPKfPKiS0_Pfii_param_3,
	.param .u32 _Z24evaluateThresholdsKernelPKfPKiS0_Pfii_param_4,
	.param .u32 _Z24evaluateThresholdsKernelPKfPKiS0_Pfii_param_5
)
{
	.reg .pred 	%p<59>;
	.reg .b32 	%r<145>;
	.reg .b32 	%f<21>;
	.reg .b64 	%rd<30>;

	ld.param.u64 	%rd17, [_Z24evaluateThresholdsKernelPKfPKiS0_Pfii_param_0];
	ld.param.u64 	%rd18, [_Z24evaluateThresholdsKernelPKfPKiS0_Pfii_param_1];
	ld.param.u64 	%rd15, [_Z24evaluateThresholdsKernelPKfPKiS0_Pfii_param_2];
	ld.param.u64 	%rd16, [_Z24evaluateThresholdsKernelPKfPKiS0_Pfii_param_3];
	ld.param.u32 	%r78, [_Z24evaluateThresholdsKernelPKfPKiS0_Pfii_param_4];
	ld.param.u32 	%r79, [_Z24evaluateThresholdsKernelPKfPKiS0_Pfii_param_5];
	cvta.to.global.u64 	%rd1, %rd18;
	cvta.to.global.u64 	%rd2, %rd17;
	mov.u32 	%r80, %ctaid.x;
	mov.u32 	%r81, %ntid.x;
	mov.u32 	%r82, %tid.x;
	mad.lo.s32 	%r1, %r80, %r81, %r82;
	setp.ge.s32 	%p1, %r1, %r79;
	@%p1 bra 	$L__BB0_38;
	cvta.to.global.u64 	%rd19, %rd15;
	mul.wide.s32 	%rd20, %r1, 4;
	add.s64 	%rd21, %rd19, %rd20;
	ld.global.f32 	%f1, [%rd21];
	setp.lt.s32 	%p2, %r78, 1;
	mov.b32 	%r119, 0;
	mov.u32 	%r120, %r119;
	mov.u32 	%r121, %r119;
	mov.u32 	%r122, %r119;
	@%p2 bra 	$L__BB0_33;
	and.b32  	%r2, %r78, 3;
	setp.lt.u32 	%p3, %r78, 4;
	mov.b32 	%r127, 0;
	mov.u32 	%r122, %r127;
	mov.u32 	%r121, %r127;
	mov.u32 	%r120, %r127;
	mov.u32 	%r119, %r127;
	@%p3 bra 	$L__BB0_25;
	and.b32  	%r127, %r78, 2147483644;
	neg.s32 	%r102, %r127;
	add.s64 	%rd27, %rd2, 8;
	add.s64 	%rd26, %rd1, 8;
	mov.b32 	%r122, 0;
	mov.u32 	%r121, %r122;
	mov.u32 	%r120, %r122;
	mov.u32 	%r119, %r122;
$L__BB0_4:
	ld.global.f32 	%f2, [%rd27+-8];
	setp.leu.f32 	%p4, %f2, %f1;
	ld.global.u32 	%r87, [%rd26+-8];
	setp.ne.s32 	%p5, %r87, 1;
	or.pred  	%p6, %p4, %p5;
	@%p6 bra 	$L__BB0_6;
	add.s32 	%r119, %r119, 1;
	bra.uni 	$L__BB0_9;
$L__BB0_6:
	setp.gt.f32 	%p7, %f2, %f1;
	setp.ne.s32 	%p8, %r87, 0;
	or.pred  	%p9, %p7, %p8;
	@%p9 bra 	$L__BB0_8;
	add.s32 	%r120, %r120, 1;
	bra.uni 	$L__BB0_9;
$L__BB0_8:
	setp.gt.f32 	%p10, %f2, %f1;
	setp.eq.s32 	%p11, %r87, 0;
	and.pred  	%p12, %p10, %p11;
	selp.u32 	%r88, 1, 0, %p12;
	add.s32 	%r121, %r121, %r88;
	not.pred 	%p13, %p12;
	selp.u32 	%r89, 1, 0, %p13;
	add.s32 	%r122, %r122, %r89;
$L__BB0_9:
	ld.global.f32 	%f3, [%rd27+-4];
	setp.gt.f32 	%p14, %f3, %f1;
	ld.global.u32 	%r90, [%rd26+-4];
	setp.eq.s32 	%p15, %r90, 1;
	and.pred  	%p16, %p14, %p15;
	@%p16 bra 	$L__BB0_13;
	setp.gt.f32 	%p17, %f3, %f1;
	setp.ne.s32 	%p18, %r90, 0;
	or.pred  	%p19, %p17, %p18;
	@%p19 bra 	$L__BB0_12;
	add.s32 	%r120, %r120, 1;
	bra.uni 	$L__BB0_14;
$L__BB0_12:
	setp.gt.f32 	%p20, %f3, %f1;
	setp.eq.s32 	%p21, %r90, 0;
	and.pred  	%p22, %p20, %p21;
	selp.u32 	%r91, 1, 0, %p22;
	add.s32 	%r121, %r121, %r91;
	not.pred 	%p23, %p22;
	selp.u32 	%r92, 1, 0, %p23;
	add.s32 	%r122, %r122, %r92;
	bra.uni 	$L__BB0_14;
$L__BB0_13:
	add.s32 	%r119, %r119, 1;
$L__BB0_14:
	ld.global.f32 	%f4, [%rd27];
	setp.gt.f32 	%p24, %f4, %f1;
	ld.global.u32 	%r93, [%rd26];
	setp.eq.s32 	%p25, %r93, 1;
	and.pred  	%p26, %p24, %p25;
	@%p26 bra 	$L__BB0_18;
	setp.gt.f32 	%p27, %f4, %f1;
	setp.ne.s32 	%p28, %r93, 0;
	or.pred  	%p29, %p27, %p28;
	@%p29 bra 	$L__BB0_17;
	add.s32 	%r120, %r120, 1;
	bra.uni 	$L__BB0_19;
$L__BB0_17:
	setp.gt.f32 	%p30, %f4, %f1;
	setp.eq.s32 	%p31, %r93, 0;
	and.pred  	%p32, %p30, %p31;
	selp.u32 	%r94, 1, 0, %p32;
	add.s32 	%r121, %r121, %r94;
	not.pred 	%p33, %p32;
	selp.u32 	%r95, 1, 0, %p33;
	add.s32 	%r122, %r122, %r95;
	bra.uni 	$L__BB0_19;
$L__BB0_18:
	add.s32 	%r119, %r119, 1;
$L__BB0_19:
	ld.global.f32 	%f5, [%rd27+4];
	setp.gt.f32 	%p34, %f5, %f1;
	ld.global.u32 	%r96, [%rd26+4];
	setp.eq.s32 	%p35, %r96, 1;
	and.pred  	%p36, %p34, %p35;
	@%p36 bra 	$L__BB0_23;
	setp.gt.f32 	%p37, %f5, %f1;
	setp.ne.s32 	%p38, %r96, 0;
	or.pred  	%p39, %p37, %p38;
	@%p39 bra 	$L__BB0_22;
	add.s32 	%r120, %r120, 1;
	bra.uni 	$L__BB0_24;
$L__BB0_22:
	setp.gt.f32 	%p40, %f5, %f1;
	setp.eq.s32 	%p41, %r96, 0;
	and.pred  	%p42, %p40, %p41;
	selp.u32 	%r97, 1, 0, %p42;
	add.s32 	%r121, %r121, %r97;
	not.pred 	%p43, %p42;
	selp.u32 	%r98, 1, 0, %p43;
	add.s32 	%r122, %r122, %r98;
	bra.uni 	$L__BB0_24;
$L__BB0_23:
	add.s32 	%r119, %r119, 1;
$L__BB0_24:
	add.s32 	%r102, %r102, 4;
	add.s64 	%rd27, %rd27, 16;
	add.s64 	%rd26, %rd26, 16;
	setp.ne.s32 	%p44, %r102, 0;
	@%p44 bra 	$L__BB0_4;
$L__BB0_25:
	setp.eq.s32 	%p45, %r2, 0;
	@%p45 bra 	$L__BB0_33;
	mul.wide.u32 	%rd22, %r127, 4;
	add.s64 	%rd29, %rd1, %rd22;
	add.s64 	%rd28, %rd2, %rd22;
	neg.s32 	%r132, %r2;
$L__BB0_27:
	.pragma "nounroll";
	ld.global.f32 	%f6, [%rd28];
	setp.gt.f32 	%p46, %f6, %f1;
	ld.global.u32 	%r99, [%rd29];
	setp.eq.s32 	%p47, %r99, 1;
	and.pred  	%p48, %p46, %p47;
	@%p48 bra 	$L__BB0_31;
	setp.gt.f32 	%p49, %f6, %f1;
	setp.ne.s32 	%p50, %r99, 0;
	or.pred  	%p51, %p49, %p50;
	@%p51 bra 	$L__BB0_30;
	add.s32 	%r120, %r120, 1;
	bra.uni 	$L__BB0_32;
$L__BB0_30:
	setp.gt.f32 	%p52, %f6, %f1;
	setp.eq.s32 	%p53, %r99, 0;
	and.pred  	%p54, %p52, %p53;
	selp.u32 	%r100, 1, 0, %p54;
	add.s32 	%r121, %r121, %r100;
	not.pred 	%p55, %p54;
	selp.u32 	%r101, 1, 0, %p55;
	add.s32 	%r122, %r122, %r101;
	bra.uni 	$L__BB0_32;
$L__BB0_31:
	add.s32 	%r119, %r119, 1;
$L__BB0_32:
	add.s64 	%rd29, %rd29, 4;
	add.s64 	%rd28, %rd28, 4;
	add.s32 	%r132, %r132, 1;
	setp.ne.s32 	%p56, %r132, 0;
	@%p56 bra 	$L__BB0_27;
$L__BB0_33:
	add.s32 	%r76, %r122, %r119;
	setp.lt.s32 	%p57, %r76, 1;
	mov.f32 	%f19, 0f00000000;
	@%p57 bra 	$L__BB0_35;
	cvt.rn.f32.s32 	%f12, %r119;
	cvt.rn.f32.u32 	%f13, %r76;
	div.rn.f32 	%f19, %f12, %f13;
$L__BB0_35:
	add.s32 	%r77, %r121, %r120;
	setp.lt.s32 	%p58, %r77, 1;
	mov.f32 	%f20, 0f00000000;
	@%p58 bra 	$L__BB0_37;
	cvt.rn.f32.s32 	%f15, %r120;
	cvt.rn.f32.u32 	%f16, %r77;
	div.rn.f32 	%f20, %f15, %f16;
$L__BB0_37:
	add.f32 	%f17, %f19, %f20;
	add.f32 	%f18, %f17, 0fBF800000;
	cvta.to.global.u64 	%rd23, %rd16;
	add.s64 	%rd25, %rd23, %rd20;
	st.global.f32 	[%rd25], %f18;
$L__BB0_38:
	ret;

}
	// .globl	_Z26evaluateThresholdsF2KernelPKfPKiS0_Pfii
.visible .entry _Z26evaluateThresholdsF2KernelPKfPKiS0_Pfii(
	.param .u64 .ptr .align 1 _Z26evaluateThresholdsF2KernelPKfPKiS0_Pfii_param_0,
	.param .u64 .ptr .align 1 _Z26evaluateThresholdsF2KernelPKfPKiS0_Pfii_param_1,
	.param .u64 .ptr .align 1 _Z26evaluateThresholdsF2KernelPKfPKiS0_Pfii_param_2,
	.param .u64 .ptr .align 1 _Z26evaluateThresholdsF2KernelPKfPKiS0_Pfii_param_3,
	.param .u32 _Z26evaluateThresholdsF2KernelPKfPKiS0_Pfii_param_4,
	.param .u32 _Z26evaluateThresholdsF2KernelPKfPKiS0_Pfii_param_5
)
{
	.reg .pred 	%p<60>;
	.reg .b32 	%r<120>;
	.reg .b32 	%f<27>;
	.reg .b64 	%rd<30>;

	ld.param.u64 	%rd17, [_Z26evaluateThresholdsF2KernelPKfPKiS0_Pfii_param_0];
	ld.param.u64 	%rd18, [_Z26evaluateThresholdsF2KernelPKfPKiS0_Pfii_param_1];
	ld.param.u64 	%rd15, [_Z26evaluateThresholdsF2KernelPKfPKiS0_Pfii_param_2];
	ld.param.u64 	%rd16, [_Z26evaluateThresholdsF2KernelPKfPKiS0_Pfii_param_3];
	ld.param.u32 	%r63, [_Z26evaluateThresholdsF2KernelPKfPKiS0_Pfii_param_4];
	ld.param.u32 	%r64, [_Z26evaluateThresholdsF2KernelPKfPKiS0_Pfii_param_5];
	cvta.to.global.u64 	%rd1, %rd18;
	cvta.to.global.u64 	%rd2, %rd17;
	mov.u32 	%r65, %ctaid.x;
	mov.u32 	%r66, %ntid.x;
	mov.u32 	%r67, %tid.x;
	mad.lo.s32 	%r1, %r65, %r66, %r67;
	setp.ge.s32 	%p1, %r1, %r64;
	@%p1 bra 	$L__BB1_35;
	cvta.to.global.u64 	%rd19, %rd15;
	mul.wide.s32 	%rd20, %r1, 4;
	add.s64 	%rd21, %rd19, %rd20;
	ld.global.f32 	%f1, [%rd21];
	setp.lt.s32 	%p2, %r63, 1;
	mov.b32 	%r90, 0;
	mov.u32 	%r101, %r90;
	mov.u32 	%r102, %r90;
	@%p2 bra 	$L__BB1_28;
	and.b32  	%r2, %r63, 3;
	setp.lt.u32 	%p3, %r63, 4;
	mov.b32 	%r106, 0;
	mov.u32 	%r102, %r106;
	mov.u32 	%r101, %r106;
	mov.u32 	%r90, %r106;
	@%p3 bra 	$L__BB1_21;
	and.b32  	%r106, %r63, 2147483644;
	neg.s32 	%r87, %r106;
	add.s64 	%rd27, %rd2, 8;
	add.s64 	%rd26, %rd1, 8;
	mov.b32 	%r102, 0;
	mov.u32 	%r101, %r102;
	mov.u32 	%r90, %r102;
$L__BB1_4:
	ld.global.f32 	%f2, [%rd27+-8];
	setp.leu.f32 	%p4, %f2, %f1;
	ld.global.u32 	%r72, [%rd26+-8];
	setp.ne.s32 	%p5, %r72, 1;
	or.pred  	%p6, %p4, %p5;
	@%p6 bra 	$L__BB1_6;
	add.s32 	%r90, %r90, 1;
	bra.uni 	$L__BB1_8;
$L__BB1_6:
	setp.leu.f32 	%p7, %f2, %f1;
	setp.eq.s32 	%p8, %r72, 0;
	and.pred  	%p9, %p7, %p8;
	@%p9 bra 	$L__BB1_8;
	setp.gt.f32 	%p10, %f2, %f1;
	setp.eq.s32 	%p11, %r72, 0;
	and.pred  	%p12, %p10, %p11;
	selp.u32 	%r73, 1, 0, %p12;
	add.s32 	%r101, %r101, %r73;
	not.pred 	%p13, %p12;
	selp.u32 	%r74, 1, 0, %p13;
	add.s32 	%r102, %r102, %r74;
$L__BB1_8:
	ld.global.f32 	%f3, [%rd27+-4];
	setp.gt.f32 	%p14, %f3, %f1;
	ld.global.u32 	%r75, [%rd26+-4];
	setp.eq.s32 	%p15, %r75, 1;
	and.pred  	%p16, %p14, %p15;
	@%p16 bra 	$L__BB1_11;
	setp.leu.f32 	%p17, %f3, %f1;
	setp.eq.s32 	%p18, %r75, 0;
	and.pred  	%p19, %p17, %p18;
	@%p19 bra 	$L__BB1_12;
	setp.gt.f32 	%p20, %f3, %f1;
	setp.eq.s32 	%p21, %r75, 0;
	and.pred  	%p22, %p20, %p21;
	selp.u32 	%r76, 1, 0, %p22;
	add.s32 	%r101, %r101, %r76;
	not.pred 	%p23, %p22;
	selp.u32 	%r77, 1, 0, %p23;
	add.s32 	%r102, %r102, %r77;
	bra.uni 	$L__BB1_12;
$L__BB1_11:
	add.s32 	%r90, %r90, 1;
$L__BB1_12:
	ld.global.f32 	%f4, [%rd27];
	setp.gt.f32 	%p24, %f4, %f1;
	ld.global.u32 	%r78, [%rd26];
	setp.eq.s32 	%p25, %r78, 1;
	and.pred  	%p26, %p24, %p25;
	@%p26 bra 	$L__BB1_15;
	setp.leu.f32 	%p27, %f4, %f1;
	setp.eq.s32 	%p28, %r78, 0;
	and.pred  	%p29, %p27, %p28;
	@%p29 bra 	$L__BB1_16;
	setp.gt.f32 	%p30, %f4, %f1;
	setp.eq.s32 	%p31, %r78, 0;
	and.pred  	%p32, %p30, %p31;
	selp.u32 	%r79, 1, 0, %p32;
	add.s32 	%r101, %r101, %r79;
	not.pred 	%p33, %p32;
	selp.u32 	%r80, 1, 0, %p33;
	add.s32 	%r102, %r102, %r80;
	bra.uni 	$L__BB1_16;
$L__BB1_15:
	add.s32 	%r90, %r90, 1;
$L__BB1_16:
	ld.global.f32 	%f5, [%rd27+4];
	setp.gt.f32 	%p34, %f5, %f1;
	ld.global.u32 	%r81, [%rd26+4];
	setp.eq.s32 	%p35, %r81, 1;
	and.pred  	%p36, %p34, %p35;
	@%p36 bra 	$L__BB1_19;
	setp.leu.f32 	%p37, %f5, %f1;
	setp.eq.s32 	%p38, %r81, 0;
	and.pred  	%p39, %p37, %p38;
	@%p39 bra 	$L__BB1_20;
	setp.gt.f32 	%p40, %f5, %f1;
	setp.eq.s32 	%p41, %r81, 0;
	and.pred  	%p42, %p40, %p41;
	selp.u32 	%r82, 1, 0, %p42;
	add.s32 	%r101, %r101, %r82;
	not.pred 	%p43, %p42;
	selp.u32 	%r83, 1, 0, %p43;
	add.s32 	%r102, %r102, %r83;
	bra.uni 	$L__BB1_20;
$L__BB1_19:
	add.s32 	%r90, %r90, 1;
$L__BB1_20:
	add.s32 	%r87, %r87, 4;
	add.s64 	%rd27, %rd27, 16;
	add.s64 	%rd26, %rd26, 16;
	setp.ne.s32 	%p44, %r87, 0;
	@%p44 bra 	$L__BB1_4;
$L__BB1_21:
	setp.eq.s32 	%p45, %r2, 0;
	@%p45 bra 	$L__BB1_28;
	mul.wide.u32 	%rd22, %r106, 4;
	add.s64 	%rd29, %rd1, %rd22;
	add.s64 	%rd28, %rd2, %rd22;
	neg.s32 	%r110, %r2;
$L__BB1_23:
	.pragma "nounroll";
	ld.global.f32 	%f6, [%rd28];
	setp.gt.f32 	%p46, %f6, %f1;
	ld.global.u32 	%r84, [%rd29];
	setp.eq.s32 	%p47, %r84, 1;
	and.pred  	%p48, %p46, %p47;
	@%p48 bra 	$L__BB1_26;
	setp.leu.f32 	%p49, %f6, %f1;
	setp.eq.s32 	%p50, %r84, 0;
	and.pred  	%p51, %p49, %p50;
	@%p51 bra 	$L__BB1_27;
	setp.gt.f32 	%p52, %f6, %f1;
	setp.eq.s32 	%p53, %r84, 0;
	and.pred  	%p54, %p52, %p53;
	selp.u32 	%r85, 1, 0, %p54;
	add.s32 	%r101, %r101, %r85;
	not.pred 	%p55, %p54;
	selp.u32 	%r86, 1, 0, %p55;
	add.s32 	%r102, %r102, %r86;
	bra.uni 	$L__BB1_27;
$L__BB1_26:
	add.s32 	%r90, %r90, 1;
$L__BB1_27:
	add.s64 	%rd29, %rd29, 4;
	add.s64 	%rd28, %rd28, 4;
	add.s32 	%r110, %r110, 1;
	setp.ne.s32 	%p56, %r110, 0;
	@%p56 bra 	$L__BB1_23;
$L__BB1_28:
	add.s32 	%r61, %r101, %r90;
	setp.lt.s32 	%p57, %r61, 1;
	mov.f32 	%f24, 0f00000000;
	@%p57 bra 	$L__BB1_30;
	cvt.rn.f32.s32 	%f14, %r90;
	cvt.rn.f32.u32 	%f15, %r61;
	div.rn.f32 	%f24, %f14, %f15;
$L__BB1_30:
	add.s32 	%r62, %r102, %r90;
	setp.lt.s32 	%p58, %r62, 1;
	mov.f32 	%f25, 0f00000000;
	@%p58 bra 	$L__BB1_32;
	cvt.rn.f32.s32 	%f17, %r90;
	cvt.rn.f32.u32 	%f18, %r62;
	div.rn.f32 	%f25, %f17, %f18;
$L__BB1_32:
	add.f32 	%f20, %f24, %f25;
	setp.leu.f32 	%p59, %f20, 0f00000000;
	mov.f32 	%f26, 0f00000000;
	@%p59 bra 	$L__BB1_34;
	mul.f32 	%f21, %f24, 0f40A00000;
	mul.f32 	%f22, %f21, %f25;
	fma.rn.f32 	%f23, %f24, 0f40800000, %f25;
	div.rn.f32 	%f26, %f22, %f23;
$L__BB1_34:
	cvta.to.global.u64 	%rd23, %rd16;
	add.s64 	%rd25, %rd23, %rd20;
	st.global.f32 	[%rd25], %f26;
$L__BB1_35:
	ret;

}


// ===== COMPILED SASS (sm_100) =====

	.target	sm_100

	.elftype	@"ET_EXEC"


//--------------------- .note.nv.tkinfo           --------------------------
	.section	.note.nv.tkinfo,"",@"SHT_NOTE"
	.sectionflags	@"SHF_NOTE_NV_TKINFO"
	.tkinfo
        /*0018*/ 	.word	0x00000002
        /*0030*/ 	.string	""
        /*0030*/ 	.string	"ptxas"
        /*0030*/ 	.string	"Cuda compilation tools, release 13.0, V13.0.88"
        /*0030*/ 	.string	"Build cuda_13.0.r13.0/compiler.36424714_0"
        /*0030*/ 	.string	"-arch sm_100 -m 64 "



//--------------------- .note.nv.cuinfo           --------------------------
	.section	.note.nv.cuinfo,"",@"SHT_NOTE"
	.sectionflags	@"SHF_NOTE_NV_CUINFO"
        /*0018*/ 	.short	0x0002
        /*001a*/ 	.short	0x0064
        /*001c*/ 	.short	0x0082
	.zero		2


//--------------------- .nv.info                  --------------------------
	.section	.nv.info,"",@"SHT_CUDA_INFO"
	.align	4


	//----- nvinfo : EIATTR_REGCOUNT
	.align		4
        /*0000*/ 	.byte	0x04, 0x2f
        /*0002*/ 	.short	(.L_1 - .L_0)
	.align		4
.L_0:
        /*0004*/ 	.word	index@(_Z24evaluateThresholdsKernelPKfPKiS0_Pfii)
        /*0008*/ 	.word	0x00000013


	//----- nvinfo : EIATTR_FRAME_SIZE
	.align		4
.L_1:
        /*000c*/ 	.byte	0x04, 0x11
        /*000e*/ 	.short	(.L_3 - .L_2)
	.align		4
.L_2:
        /*0010*/ 	.word	index@($__internal_1_$__cuda_sm3x_div_rn_noftz_f32_slowpath)
        /*0014*/ 	.word	0x00000000


	//----- nvinfo : EIATTR_FRAME_SIZE
	.align		4
.L_3:
        /*0018*/ 	.byte	0x04, 0x11
        /*001a*/ 	.short	(.L_5 - .L_4)
	.align		4
.L_4:
        /*001c*/ 	.word	index@(_Z24evaluateThresholdsKernelPKfPKiS0_Pfii)
        /*0020*/ 	.word	0x00000000


	//----- nvinfo : EIATTR_REGCOUNT
	.align		4
.L_5:
        /*0024*/ 	.byte	0x04, 0x2f
        /*0026*/ 	.short	(.L_7 - .L_6)
	.align		4
.L_6:
        /*0028*/ 	.word	index@(_Z26evaluateThresholdsF2KernelPKfPKiS0_Pfii)
        /*002c*/ 	.word	0x00000013


	//----- nvinfo : EIATTR_FRAME_SIZE
	.align		4
.L_7:
        /*0030*/ 	.byte	0x04, 0x11
        /*0032*/ 	.short	(.L_9 - .L_8)
	.align		4
.L_8:
        /*0034*/ 	.word	index@($__internal_0_$__cuda_sm3x_div_rn_noftz_f32_slowpath)
        /*0038*/ 	.word	0x00000000


	//----- nvinfo : EIATTR_FRAME_SIZE
	.align		4
.L_9:
        /*003c*/ 	.byte	0x04, 0x11
        /*003e*/ 	.short	(.L_11 - .L_10)
	.align		4
.L_10:
        /*0040*/ 	.word	index@(_Z26evaluateThresholdsF2KernelPKfPKiS0_Pfii)
        /*0044*/ 	.word	0x00000000


	//----- nvinfo : EIATTR_MIN_STACK_SIZE
	.align		4
.L_11:
        /*0048*/ 	.byte	0x04, 0x12
        /*004a*/ 	.short	(.L_13 - .L_12)
	.align		4
.L_12:
        /*004c*/ 	.word	index@(_Z26evaluateThresholdsF2KernelPKfPKiS0_Pfii)
        /*0050*/ 	.word	0x00000000


	//----- nvinfo : EIATTR_MIN_STACK_SIZE
	.align		4
.L_13:
        /*0054*/ 	.byte	0x04, 0x12
        /*0056*/ 	.short	(.L_15 - .L_14)
	.align		4
.L_14:
        /*0058*/ 	.word	index@(_Z24evaluateThresholdsKernelPKfPKiS0_Pfii)
        /*005c*/ 	.word	0x00000000
.L_15:


//--------------------- .nv.compat                --------------------------
	.section	.nv.compat,"",@"SHT_CUDA_COMPAT_INFO"
	.align	4
        /*0000*/ 	.byte	0x02, 0x09, 0x00, 0x00, 0x02, 0x02, 0x01, 0x00, 0x02, 0x05, 0x05, 0x00, 0x03, 0x07, 0x01, 0x01
        /*0010*/ 	.byte	0x02, 0x03, 0x00, 0x00, 0x02, 0x06, 0x01, 0x00, 0x04, 0x0b, 0x08, 0x00, 0x01, 0x00, 0x00, 0x00
        /*0020*/ 	.byte	0x00, 0x00, 0x00, 0x00


//--------------------- .nv.info._Z26evaluateThresholdsF2KernelPKfPKiS0_Pfii --------------------------
	.section	.nv.info._Z26evaluateThresholdsF2KernelPKfPKiS0_Pfii,"",@"SHT_CUDA_INFO"
	.sectionflags	@""
	.align	4


	//----- nvinfo : EIATTR_CUDA_API_VERSION
	.align		4
        /*0000*/ 	.byte	0x04, 0x37
        /*0002*/ 	.short	(.L_17 - .L_16)
.L_16:
        /*0004*/ 	.word	0x00000082


	//----- nvinfo : EIATTR_KPARAM_INFO
	.align		4
.L_17:
        /*0008*/ 	.byte	0x04, 0x17
        /*000a*/ 	.short	(.L_19 - .L_18)
.L_18:
        /*000c*/ 	.word	0x00000000
        /*0010*/ 	.short	0x0005
        /*0012*/ 	.short	0x0024
        /*0014*/ 	.byte	0x00, 0xf0, 0x11, 0x00


	//----- nvinfo : EIATTR_KPARAM_INFO
	.align		4
.L_19:
        /*0018*/ 	.byte	0x04, 0x17
        /*001a*/ 	.short	(.L_21 - .L_20)
.L_20:
        /*001c*/ 	.word	0x00000000
        /*0020*/ 	.short	0x0004
        /*0022*/ 	.short	0x0020
        /*0024*/ 	.byte	0x00, 0xf0, 0x11, 0x00


	//----- nvinfo : EIATTR_KPARAM_INFO
	.align		4
.L_21:
        /*0028*/ 	.byte	0x04, 0x17
        /*002a*/ 	.short	(.L_23 - .L_22)
.L_22:
        /*002c*/ 	.word	0x00000000
        /*0030*/ 	.short	0x0003
        /*0032*/ 	.short	0x0018
        /*0034*/ 	.byte	0x00, 0xf5, 0x21, 0x00


	//----- nvinfo : EIATTR_KPARAM_INFO
	.align		4
.L_23:
        /*0038*/ 	.byte	0x04, 0x17
        /*003a*/ 	.short	(.L_25 - .L_24)
.L_24:
        /*003c*/ 	.word	0x00000000
        /*0040*/ 	.short	0x0002
        /*0042*/ 	.short	0x0010
        /*0044*/ 	.byte	0x00, 0xf5, 0x21, 0x00


	//----- nvinfo : EIATTR_KPARAM_INFO
	.align		4
.L_25:
        /*0048*/ 	.byte	0x04, 0x17
        /*004a*/ 	.short	(.L_27 - .L_26)
.L_26:
        /*004c*/ 	.word	0x00000000
        /*0050*/ 	.short	0x0001
        /*0052*/ 	.short	0x0008
        /*0054*/ 	.byte	0x00, 0xf5, 0x21, 0x00


	//----- nvinfo : EIATTR_KPARAM_INFO
	.align		4
.L_27:
        /*0058*/ 	.byte	0x04, 0x17
        /*005a*/ 	.short	(.L_29 - .L_28)
.L_28:
        /*005c*/ 	.word	0x00000000
        /*0060*/ 	.short	0x0000
        /*0062*/ 	.short	0x0000
        /*0064*/ 	.byte	0x00, 0xf5, 0x21, 0x00


	//----- nvinfo : EIATTR_SPARSE_MMA_MASK
	.align		4
.L_29:
        /*0068*/ 	.byte	0x03, 0x50
        /*006a*/ 	.short	0x0000


	//----- nvinfo : EIATTR_MAXREG_COUNT
	.align		4
        /*006c*/ 	.byte	0x03, 0x1b
        /*006e*/ 	.short	0x00ff


	//----- nvinfo : EIATTR_MERCURY_ISA_VERSION
	.align		4
        /*0070*/ 	.byte	0x03, 0x5f
        /*0072*/ 	.short	0x0101


	//----- nvinfo : EIATTR_VRC_CTA_INIT_COUNT
	.align		4
        /*0074*/ 	.byte	0x02, 0x4a
	.zero		1
	.zero		1


	//----- nvinfo : EIATTR_EXIT_INSTR_OFFSETS
	.align		4
        /*0078*/ 	.byte	0x04, 0x1c
        /*007a*/ 	.short	(.L_31 - .L_30)


	//   ....[0]....
.L_30:
        /*007c*/ 	.word	0x00000070


	//   ....[1]....
        /*0080*/ 	.word	0x00000e20


	//----- nvinfo : EIATTR_CRS_STACK_SIZE
	.align		4
.L_31:
        /*0084*/ 	.byte	0x04, 0x1e
        /*0086*/ 	.short	(.L_33 - .L_32)
.L_32:
        /*0088*/ 	.word	0x00000000


	//----- nvinfo : EIATTR_CBANK_PARAM_SIZE
	.align		4
.L_33:
        /*008c*/ 	.byte	0x03, 0x19
        /*008e*/ 	.short	0x0028


	//----- nvinfo : EIATTR_PARAM_CBANK
	.align		4
        /*0090*/ 	.byte	0x04, 0x0a
        /*0092*/ 	.short	(.L_35 - .L_34)
	.align		4
.L_34:
        /*0094*/ 	.word	index@(.nv.constant0._Z26evaluateThresholdsF2KernelPKfPKiS0_Pfii)
        /*0098*/ 	.short	0x0380
        /*009a*/ 	.short	0x0028


	//----- nvinfo : EIATTR_SW_WAR
	.align		4
.L_35:
        /*009c*/ 	.byte	0x04, 0x36
        /*009e*/ 	.short	(.L_37 - .L_36)
.L_36:
        /*00a0*/ 	.word	0x00000008
.L_37:


//--------------------- .nv.info._Z24evaluateThresholdsKernelPKfPKiS0_Pfii --------------------------
	.section	.nv.info._Z24evaluateThresholdsKernelPKfPKiS0_Pfii,"",@"SHT_CUDA_INFO"
	.sectionflags	@""
	.align	4


	//----- nvinfo : EIATTR_CUDA_API_VERSION
	.align		4
        /*0000*/ 	.byte	0x04, 0x37
        /*0002*/ 	.short	(.L_39 - .L_38)
.L_38:
        /*0004*/ 	.word	0x00000082


	//----- nvinfo : EIATTR_KPARAM_INFO
	.align		4
.L_39:
        /*0008*/ 	.byte	0x04, 0x17
        /*000a*/ 	.short	(.L_41 - .L_40)
.L_40:
        /*000c*/ 	.word	0x00000000
        /*0010*/ 	.short	0x0005
        /*0012*/ 	.short	0x0024
        /*0014*/ 	.byte	0x00, 0xf0, 0x11, 0x00


	//----- nvinfo : EIATTR_KPARAM_INFO
	.align		4
.L_41:
        /*0018*/ 	.byte	0x04, 0x17
        /*001a*/ 	.short	(.L_43 - .L_42)
.L_42:
        /*001c*/ 	.word	0x00000000
        /*0020*/ 	.short	0x0004
        /*0022*/ 	.short	0x0020
        /*0024*/ 	.byte	0x00, 0xf0, 0x11, 0x00


	//----- nvinfo : EIATTR_KPARAM_INFO
	.align		4
.L_43:
        /*0028*/ 	.byte	0x04, 0x17
        /*002a*/ 	.short	(.L_45 - .L_44)
.L_44:
        /*002c*/ 	.word	0x00000000
        /*0030*/ 	.short	0x0003
        /*0032*/ 	.short	0x0018
        /*0034*/ 	.byte	0x00, 0xf5, 0x21, 0x00


	//----- nvinfo : EIATTR_KPARAM_INFO
	.align		4
.L_45:
        /*0038*/ 	.byte	0x04, 0x17
        /*003a*/ 	.short	(.L_47 - .L_46)
.L_46:
        /*003c*/ 	.word	0x00000000
        /*0040*/ 	.short	0x0002
        /*0042*/ 	.short	0x0010
        /*0044*/ 	.byte	0x00, 0xf5, 0x21, 0x00


	//----- nvinfo : EIATTR_KPARAM_INFO
	.align		4
.L_47:
        /*0048*/ 	.byte	0x04, 0x17
        /*004a*/ 	.short	(.L_49 - .L_48)
.L_48:
        /*004c*/ 	.word	0x00000000
        /*0050*/ 	.short	0x0001
        /*0052*/ 	.short	0x0008
        /*0054*/ 	.byte	0x00, 0xf5, 0x21, 0x00


	//----- nvinfo : EIATTR_KPARAM_INFO
	.align		4
.L_49:
        /*0058*/ 	.byte	0x04, 0x17
        /*005a*/ 	.short	(.L_51 - .L_50)
.L_50:
        /*005c*/ 	.word	0x00000000
        /*0060*/ 	.short	0x0000
        /*0062*/ 	.short	0x0000
        /*0064*/ 	.byte	0x00, 0xf5, 0x21, 0x00


	//----- nvinfo : EIATTR_SPARSE_MMA_MASK
	.align		4
.L_51:
        /*0068*/ 	.byte	0x03, 0x50
        /*006a*/ 	.short	0x0000


	//----- nvinfo : EIATTR_MAXREG_COUNT
	.align		4
        /*006c*/ 	.byte	0x03, 0x1b
        /*006e*/ 	.short	0x00ff


	//----- nvinfo : EIATTR_MERCURY_ISA_VERSION
	.align		4
        /*0070*/ 	.byte	0x03, 0x5f
        /*0072*/ 	.short	0x0101


	//----- nvinfo : EIATTR_VRC_CTA_INIT_COUNT
	.align		4
        /*0074*/ 	.byte	0x02, 0x4a
	.zero		1
	.zero		1


	//----- nvinfo : EIATTR_EXIT_INSTR_OFFSETS
	.align		4
        /*0078*/ 	.byte	0x04, 0x1c
        /*007a*/ 	.short	(.L_53 - .L_52)


	//   ....[0]....
.L_52:
        /*007c*/ 	.word	0x00000070


	//   ....[1]....
        /*0080*/ 	.word	0x00000e70


	//----- nvinfo : EIATTR_CRS_STACK_SIZE
	.align		4
.L_53:
        /*0084*/ 	.byte	0x04, 0x1e
        /*0086*/ 	.short	(.L_55 - .L_54)
.L_54:
        /*0088*/ 	.word	0x00000000


	//----- nvinfo : EIATTR_CBANK_PARAM_SIZE
	.align		4
.L_55:
        /*008c*/ 	.byte	0x03, 0x19
        /*008e*/ 	.short	0x0028


	//----- nvinfo : EIATTR_PARAM_CBANK
	.align		4
        /*0090*/ 	.byte	0x04, 0x0a
        /*0092*/ 	.short	(.L_57 - .L_56)
	.align		4
.L_56:
        /*0094*/ 	.word	index@(.nv.constant0._Z24evaluateThresholdsKernelPKfPKiS0_Pfii)
        /*0098*/ 	.short	0x0380
        /*009a*/ 	.short	0x0028


	//----- nvinfo : EIATTR_SW_WAR
	.align		4
.L_57:
        /*009c*/ 	.byte	0x04, 0x36
        /*009e*/ 	.short	(.L_59 - .L_58)
.L_58:
        /*00a0*/ 	.word	0x00000008
.L_59:


//--------------------- .nv.callgraph             --------------------------
	.section	.nv.callgraph,"",@"SHT_CUDA_CALLGRAPH"
	.align	4
	.sectionentsize	8
	.align		4
        /*0000*/ 	.word	0x00000000
	.align		4
        /*0004*/ 	.word	0xffffffff
	.align		4
        /*0008*/ 	.word	0x00000000
	.align		4
        /*000c*/ 	.word	0xfffffffe
	.align		4
        /*0010*/ 	.word	0x00000000
	.align		4
        /*0014*/ 	.word	0xfffffffd
	.align		4
        /*0018*/ 	.word	0x00000000
	.align		4
        /*001c*/ 	.word	0xfffffffc


//--------------------- .text._Z26evaluateThresholdsF2KernelPKfPKiS0_Pfii --------------------------
	.section	.text._Z26evaluateThresholdsF2KernelPKfPKiS0_Pfii,"ax",@progbits
	.align	128
        .global         _Z26evaluateThresholdsF2KernelPKfPKiS0_Pfii
        .type           _Z26evaluateThresholdsF2KernelPKfPKiS0_Pfii,@function
        .size           _Z26evaluateThresholdsF2KernelPKfPKiS0_Pfii,(.L_x_75 - _Z26evaluateThresholdsF2KernelPKfPKiS0_Pfii)
        .other          _Z26evaluateThresholdsF2KernelPKfPKiS0_Pfii,@"STO_CUDA_ENTRY STV_DEFAULT"
_Z26evaluateThresholdsF2KernelPKfPKiS0_Pfii:
.text._Z26evaluateThresholdsF2KernelPKfPKiS0_Pfii:
[----:B------:R-:W-:Y:S01]  /*0000*/  LDC R1, c[0x0][0x37c] ;  /* 0x0000df00ff017b82 */ /* 0x000fe20000000800 */
[----:B------:R-:W0:Y:S07]  /*0010*/  S2R R3, SR_TID.X ;  /* 0x0000000000037919 */ /* 0x000e2e0000002100 */
[----:B------:R-:W0:Y:S01]  /*0020*/  S2UR UR4, SR_CTAID.X ;  /* 0x00000000000479c3 */ /* 0x000e220000002500 */
[----:B------:R-:W1:Y:S07]  /*0030*/  LDCU UR5, c[0x0][0x3a4] ;  /* 0x00007480ff0577ac */ /* 0x000e6e0008000800 */
[----:B------:R-:W0:Y:S02]  /*0040*/  LDC R2, c[0x0][0x360] ;  /* 0x0000d800ff027b82 */ /* 0x000e240000000800 */
[----:B0-----:R-:W-:-:S05]  /*0050*/  IMAD R2, R2, UR4, R3 ;  /* 0x0000000402027c24 */ /* 0x001fca000f8e0203 */
[----:B-1----:R-:W-:-:S13]  /*0060*/  ISETP.GE.AND P0, PT, R2, UR5, PT ;  /* 0x0000000502007c0c */ /* 0x002fda000bf06270 */
[----:B------:R-:W-:Y:S05]  /*0070*/  @P0 EXIT ;  /* 0x000000000000094d */ /* 0x000fea0003800000 */
[----:B------:R-:W0:Y:S01]  /*0080*/  LDCU UR6, c[0x0][0x3a0] ;  /* 0x00007400ff0677ac */ /* 0x000e220008000800 */
[----:B------:R-:W-:Y:S01]  /*0090*/  CS2R R4, SRZ ;  /* 0x0000000000047805 */ /* 0x000fe2000001ff00 */
[----:B------:R-:W-:Y:S01]  /*00a0*/  IMAD.MOV.U32 R3, RZ, RZ, RZ ;  /* 0x000000ffff037224 */ /* 0x000fe200078e00ff */
[----:B------:R-:W1:Y:S01]  /*00b0*/  LDCU.64 UR14, c[0x0][0x358] ;  /* 0x00006b00ff0e77ac */ /* 0x000e620008000a00 */
[----:B0-----:R-:W-:-:S09]  /*00c0*/  UISETP.GE.AND UP0, UPT, UR6, 0x1, UPT ;  /* 0x000000010600788c */ /* 0x001fd2000bf06270 */
[----:B-1----:R-:W-:Y:S05]  /*00d0*/  BRA.U !UP0, `(.L_x_0) ;  /* 0x00000009083c7547 */ /* 0x002fea000b800000 */
[----:B------:R-:W0:Y:S02]  /*00e0*/  LDC.64 R6, c[0x0][0x390] ;  /* 0x0000e400ff067b82 */ /* 0x000e240000000a00 */
[----:B0-----:R-:W-:-:S05]  /*00f0*/  IMAD.WIDE R6, R2, 0x4, R6 ;  /* 0x0000000402067825 */ /* 0x001fca00078e0206 */
[----:B------:R0:W5:Y:S01]  /*0100*/  LDG.E R0, desc[UR14][R6.64] ;  /* 0x0000000e06007981 */ /* 0x000162000c1e1900 */
[----:B------:R-:W-:Y:S01]  /*0110*/  UISETP.GE.U32.AND UP0, UPT, UR6, 0x4, UPT ;  /* 0x000000040600788c */ /* 0x000fe2000bf06070 */
[----:B------:R-:W-:Y:S01]  /*0120*/  CS2R R4, SRZ ;  /* 0x0000000000047805 */ /* 0x000fe2000001ff00 */
[----:B------:R-:W-:Y:S01]  /*0130*/  IMAD.MOV.U32 R3, RZ, RZ, RZ ;  /* 0x000000ffff037224 */ /* 0x000fe200078e00ff */
[----:B------:R-:W-:Y:S01]  /*0140*/  ULOP3.LUT UR12, UR6, 0x3, URZ, 0xc0, !UPT ;  /* 0x00000003060c7892 */ /* 0x000fe2000f8ec0ff */
[----:B------:R-:W-:-:S05]  /*0150*/  UMOV UR4, URZ ;  /* 0x000000ff00047c82 */ /* 0x000fca0008000000 */
[----:B0-----:R-:W-:Y:S06]  /*0160*/  BRA.U !UP0, `(.L_x_1) ;  /* 0x0000000508887547 */ /* 0x001fec000b800000 */
[----:B------:R-:W0:Y:S01]  /*0170*/  LDCU.128 UR8, c[0x0][0x380] ;  /* 0x00007000ff0877ac */ /* 0x000e220008000c00 */
[----:B------:R-:W-:Y:S01]  /*0180*/  CS2R R4, SRZ ;  /* 0x0000000000047805 */ /* 0x000fe2000001ff00 */
[----:B------:R-:W-:Y:S01]  /*0190*/  IMAD.MOV.U32 R3, RZ, RZ, RZ ;  /* 0x000000ffff037224 */ /* 0x000fe200078e00ff */
[----:B------:R-:W-:Y:S02]  /*01a0*/  ULOP3.LUT UR4, UR6, 0x7ffffffc, URZ, 0xc0, !UPT ;  /* 0x7ffffffc06047892 */ /* 0x000fe4000f8ec0ff */
[----:B0-----:R-:W-:Y:S02]  /*01b0*/  UIADD3 UR7, UP0, UPT, UR8, 0x8, URZ ;  /* 0x0000000808077890 */ /* 0x001fe4000ff1e0ff */
[----:B------:R-:W-:Y:S02]  /*01c0*/  UIADD3 UR5, UP1, UPT, UR10, 0x8, URZ ;  /* 0x000000080a057890 */ /* 0x000fe4000ff3e0ff */
[----:B------:R-:W-:Y:S02]  /*01d0*/  UIADD3.X UR8, UPT, UPT, URZ, UR9, URZ, UP0, !UPT ;  /* 0x00000009ff087290 */ /* 0x000fe400087fe4ff */
[----:B------:R-:W-:Y:S01]  /*01e0*/  UIADD3.X UR6, UPT, UPT, URZ, UR11, URZ, UP1, !UPT ;  /* 0x0000000bff067290 */ /* 0x000fe20008ffe4ff */
[----:B------:R-:W-:Y:S01]  /*01f0*/  IMAD.U32 R8, RZ, RZ, UR7 ;  /* 0x00000007ff087e24 */ /* 0x000fe2000f8e00ff */
[----:B------:R-:W-:Y:S01]  /*0200*/  UIADD3 UR9, UPT, UPT, -UR4, URZ, URZ ;  /* 0x000000ff04097290 */ /* 0x000fe2000fffe1ff */
[----:B------:R-:W-:-:S02]  /*0210*/  IMAD.U32 R6, RZ, RZ, UR5 ;  /* 0x00000005ff067e24 */ /* 0x000fc4000f8e00ff */
[----:B------:R-:W-:Y:S02]  /*0220*/  IMAD.U32 R9, RZ, RZ, UR8 ;  /* 0x00000008ff097e24 */ /* 0x000fe4000f8e00ff */
[----:B------:R-:W-:-:S07]  /*0230*/  IMAD.U32 R7, RZ, RZ, UR6 ;  /* 0x00000006ff077e24 */ /* 0x000fce000f8e00ff */
.L_x_13:
[----:B------:R-:W2:Y:S04]  /*0240*/  LDG.E R12, desc[UR14][R6.64+-0x8] ;  /* 0xfffff80e060c7981 */ /* 0x000ea8000c1e1900 */
[----:B------:R-:W3:Y:S04]  /*0250*/  LDG.E R11, desc[UR14][R8.64+-0x8] ;  /* 0xfffff80e080b7981 */ /* 0x000ee8000c1e1900 */
[----:B------:R-:W4:Y:S04]  /*0260*/  LDG.E R10, desc[UR14][R6.64+-0x4] ;  /* 0xfffffc0e060a7981 */ /* 0x000f28000c1e1900 */
[----:B------:R-:W4:Y:S01]  /*0270*/  LDG.E R13, desc[UR14][R8.64+-0x4] ;  /* 0xfffffc0e080d7981 */ /* 0x000f22000c1e1900 */
[----:B------:R-:W-:Y:S01]  /*0280*/  UIADD3 UR9, UPT, UPT, UR9, 0x4, URZ ;  /* 0x0000000409097890 */ /* 0x000fe2000fffe0ff */
[----:B------:R-:W-:Y:S03]  /*0290*/  BSSY.RECONVERGENT B0, `(.L_x_2) ;  /* 0x0000014000007945 */ /* 0x000fe60003800200 */
[----:B------:R-:W-:Y:S01]  /*02a0*/  UISETP.NE.AND UP0, UPT, UR9, URZ, UPT ;  /* 0x000000ff0900728c */ /* 0x000fe2000bf05270 */
[----:B--2---:R-:W-:-:S04]  /*02b0*/  ISETP.NE.AND P1, PT, R12, 0x1, PT ;  /* 0x000000010c00780c */ /* 0x004fc80003f25270 */
[-C--:B---3-5:R-:W-:Y:S02]  /*02c0*/  FSETP.LEU.OR P1, PT, R11, R0.reuse, P1 ;  /* 0x000000000b00720b */ /* 0x0a8fe40000f2b400 */
[----:B----4-:R-:W-:Y:S02]  /*02d0*/  ISETP.NE.AND P3, PT, R10, 0x1, PT ;  /* 0x000000010a00780c */ /* 0x010fe40003f65270 */
[----:B------:R-:W-:-:S09]  /*02e0*/  FSETP.GT.AND P4, PT, R13, R0, PT ;  /* 0x000000000d00720b */ /* 0x000fd20003f84000 */
[----:B------:R-:W-:Y:S05]  /*02f0*/  @!P1 BRA `(.L_x_3) ;  /* 0x0000000000349947 */ /* 0x000fea0003800000 */
[----:B------:R-:W-:Y:S02]  /*0300*/  ISETP.NE.AND P2, PT, R12, RZ, PT ;  /* 0x000000ff0c00720c */ /* 0x000fe40003f45270 */
[----:B------:R-:W-:Y:S02]  /*0310*/  PLOP3.LUT P0, PT, PT, PT, PT, 0x80, 0x8 ;  /* 0x000000000008781c */ /* 0x000fe40003f0f070 */
[----:B------:R-:W-:Y:S02]  /*0320*/  FSETP.LEU.AND P5, PT, R11, R0, !P2 ;  /* 0x000000000b00720b */ /* 0x000fe400057ab000 */
[----:B------:R-:W-:-:S11]  /*0330*/  PLOP3.LUT P6, PT, PT, PT, PT, 0x8, 0x80 ;  /* 0x000000000080781c */ /* 0x000fd60003fce170 */
[----:B------:R-:W-:Y:S01]  /*0340*/  @!P5 FSETP.GT.AND P2, PT, R11, R0, !P2 ;  /* 0x000000000b00d20b */ /* 0x000fe20005744000 */
[----:B------:R-:W-:Y:S01]  /*0350*/  @!P5 VIADD R12, R5, 0x1 ;  /* 0x00000001050cd836 */ /* 0x000fe20000000000 */
[----:B------:R-:W-:Y:S02]  /*0360*/  @!P5 IADD3 R11, PT, PT, R3, 0x1, RZ ;  /* 0x00000001030bd810 */ /* 0x000fe40007ffe0ff */
[----:B------:R-:W-:Y:S02]  /*0370*/  @!P5 PLOP3.LUT P0, PT, P2, PT, PT, 0x80, 0x8 ;  /* 0x000000000008d81c */ /* 0x000fe4000170f070 */
[----:B------:R-:W-:-:S11]  /*0380*/  @!P5 PLOP3.LUT P6, PT, P2, PT, PT, 0x80, 0x8 ;  /* 0x000000000008d81c */ /* 0x000fd600017cf070 */
[----:B------:R-:W-:Y:S02]  /*0390*/  @!P0 IMAD.MOV R11, RZ, RZ, R3 ;  /* 0x000000ffff0b8224 */ /* 0x000fe400078e0203 */
[----:B------:R-:W-:Y:S02]  /*03a0*/  @P6 IMAD.MOV R12, RZ, RZ, R5 ;  /* 0x000000ffff0c6224 */ /* 0x000fe400078e0205 */
[----:B------:R-:W-:Y:S02]  /*03b0*/  @!P5 IMAD.MOV.U32 R3, RZ, RZ, R11 ;  /* 0x000000ffff03d224 */ /* 0x000fe400078e000b */
[----:B------:R-:W-:-:S07]  /*03c0*/  @!P5 IMAD.MOV.U32 R5, RZ, RZ, R12 ;  /* 0x000000ffff05d224 */ /* 0x000fce00078e000c */
.L_x_3:
[----:B------:R-:W-:Y:S05]  /*03d0*/  BSYNC.RECONVERGENT B0 ;  /* 0x0000000000007941 */ /* 0x000fea0003800200 */
.L_x_2:
[----:B------:R-:W-:Y:S01]  /*03e0*/  BSSY.RECONVERGENT B0, `(.L_x_4) ;  /* 0x000000f000007945 */ /* 0x000fe20003800200 */
[----:B------:R-:W-:-:S03]  /*03f0*/  @!P1 VIADD R4, R4, 0x1 ;  /* 0x0000000104049836 */ /* 0x000fc60000000000 */
[----:B------:R-:W-:Y:S05]  /*0400*/  @!P3 BRA P4, `(.L_x_5) ;  /* 0x00000000002cb947 */ /* 0x000fea0002000000 */
[----:B------:R-:W-:Y:S02]  /*0410*/  ISETP.NE.AND P0, PT, R10, RZ, PT ;  /* 0x000000ff0a00720c */ /* 0x000fe40003f05270 */
[----:B------:R-:W-:-:S13]  /*0420*/  FSETP.LEU.AND P1, PT, R13, R0, PT ;  /* 0x000000000d00720b */ /* 0x000fda0003f2b000 */
[----:B------:R-:W-:Y:S05]  /*0430*/  @!P0 BRA P1, `(.L_x_6) ;  /* 0x0000000000248947 */ /* 0x000fea0000800000 */
[----:B------:R-:W-:Y:S01]  /*0440*/  FSETP.GT.AND P0, PT, R13, R0, !P0 ;  /* 0x000000000d00720b */ /* 0x000fe20004704000 */
[----:B------:R-:W-:Y:S01]  /*0450*/  VIADD R11, R5, 0x1 ;  /* 0x00000001050b7836 */ /* 0x000fe20000000000 */
[----:B------:R-:W-:-:S11]  /*0460*/  IADD3 R10, PT, PT, R3, 0x1, RZ ;  /* 0x00000001030a7810 */ /* 0x000fd60007ffe0ff */
[----:B------:R-:W-:Y:S02]  /*0470*/  @!P0 IMAD.MOV R10, RZ, RZ, R3 ;  /* 0x000000ffff0a8224 */ /* 0x000fe400078e0203 */
[----:B------:R-:W-:Y:S02]  /*0480*/  @P0 IMAD.MOV R11, RZ, RZ, R5 ;  /* 0x000000ffff0b0224 */ /* 0x000fe400078e0205 */
[----:B------:R-:W-:Y:S02]  /*0490*/  IMAD.MOV.U32 R3, RZ, RZ, R10 ;  /* 0x000000ffff037224 */ /* 0x000fe400078e000a */
[----:B------:R-:W-:Y:S01]  /*04a0*/  IMAD.MOV.U32 R5, RZ, RZ, R11 ;  /* 0x000000ffff057224 */ /* 0x000fe200078e000b */
[----:B------:R-:W-:Y:S06]  /*04b0*/  BRA `(.L_x_6) ;  /* 0x0000000000047947 */ /* 0x000fec0003800000 */
.L_x_5:
[----:B------:R-:W-:-:S07]  /*04c0*/  VIADD R4, R4, 0x1 ;  /* 0x0000000104047836 */ /* 0x000fce0000000000 */
.L_x_6:
[----:B------:R-:W-:Y:S05]  /*04d0*/  BSYNC.RECONVERGENT B0 ;  /* 0x0000000000007941 */ /* 0x000fea0003800200 */
.L_x_4:
[----:B------:R-:W2:Y:S04]  /*04e0*/  LDG.E R10, desc[UR14][R6.64] ;  /* 0x0000000e060a7981 */ /* 0x000ea8000c1e1900 */
[----:B------:R-:W3:Y:S01]  /*04f0*/  LDG.E R11, desc[UR14][R8.64] ;  /* 0x0000000e080b7981 */ /* 0x000ee2000c1e1900 */
[----:B------:R-:W-:Y:S01]  /*0500*/  BSSY.RECONVERGENT B0, `(.L_x_7) ;  /* 0x0000010000007945 */ /* 0x000fe20003800200 */
[----:B--2---:R-:W-:Y:S02]  /*0510*/  ISETP.NE.AND P0, PT, R10, 0x1, PT ;  /* 0x000000010a00780c */ /* 0x004fe40003f05270 */
[----:B---3--:R-:W-:-:S13]  /*0520*/  FSETP.GT.AND P1, PT, R11, R0, PT ;  /* 0x000000000b00720b */ /* 0x008fda0003f24000 */
        /* <DEDUP_REMOVED lines=12> */
.L_x_8:
[----:B------:R-:W-:-:S07]  /*05f0*/  VIADD R4, R4, 0x1 ;  /* 0x0000000104047836 */ /* 0x000fce0000000000 */
.L_x_9:
[----:B------:R-:W-:Y:S05]  /*0600*/  BSYNC.RECONVERGENT B0 ;  /* 0x0000000000007941 */ /* 0x000fea0003800200 */
.L_x_7:
        /* <DEDUP_REMOVED lines=17> */
.L_x_11:
[----:B------:R-:W-:-:S07]  /*0720*/  VIADD R4, R4, 0x1 ;  /* 0x0000000104047836 */ /* 0x000fce0000000000 */
.L_x_12:
[----:B------:R-:W-:Y:S05]  /*0730*/  BSYNC.RECONVERGENT B0 ;  /* 0x0000000000007941 */ /* 0x000fea0003800200 */
.L_x_10:
[----:B------:R-:W-:Y:S02]  /*0740*/  IADD3 R6, P1, PT, R6, 0x10, RZ ;  /* 0x0000001006067810 */ /* 0x000fe40007f3e0ff */
[----:B------:R-:W-:-:S03]  /*0750*/  IADD3 R8, P0, PT, R8, 0x10, RZ ;  /* 0x0000001008087810 */ /* 0x000fc60007f1e0ff */
[----:B------:R-:W-:Y:S01]  /*0760*/  IMAD.X R7, RZ, RZ, R7, P1 ;  /* 0x000000ffff077224 */ /* 0x000fe200008e0607 */
[----:B------:R-:W-:Y:S01]  /*0770*/  IADD3.X R9, PT, PT, RZ, R9, RZ, P0, !PT ;  /* 0x00000009ff097210 */ /* 0x000fe200007fe4ff */
[----:B------:R-:W-:Y:S08]  /*0780*/  BRA.U UP0, `(.L_x_13) ;  /* 0xfffffff900ac7547 */ /* 0x000ff0000b83ffff */
.L_x_1:
[----:B------:R-:W-:-:S09]  /*0790*/  UISETP.NE.AND UP0, UPT, UR12, URZ, UPT ;  /* 0x000000ff0c00728c */ /* 0x000fd2000bf05270 */
[----:B------:R-:W-:Y:S05]  /*07a0*/  BRA.U !UP0, `(.L_x_0) ;  /* 0x0000000108887547 */ /* 0x000fea000b800000 */
[----:B------:R-:W0:Y:S01]  /*07b0*/  LDCU.128 UR8, c[0x0][0x380] ;  /* 0x00007000ff0877ac */ /* 0x000e220008000c00 */
[----:B------:R-:W-:Y:S02]  /*07c0*/  UIADD3 UR12, UPT, UPT, -UR12, URZ, URZ ;  /* 0x000000ff0c0c7290 */ /* 0x000fe4000fffe1ff */
[----:B0-----:R-:W-:Y:S02]  /*07d0*/  UIMAD.WIDE.U32 UR6, UR4, 0x4, UR10 ;  /* 0x00000004040678a5 */ /* 0x001fe4000f8e000a */
[----:B------:R-:W-:-:S12]  /*07e0*/  UIMAD.WIDE.U32 UR4, UR4, 0x4, UR8 ;  /* 0x00000004040478a5 */ /* 0x000fd8000f8e0008 */
.L_x_17:
[----:B------:R-:W-:Y:S02]  /*07f0*/  IMAD.U32 R7, RZ, RZ, UR5 ;  /* 0x00000005ff077e24 */ /* 0x000fe4000f8e00ff */
[----:B------:R-:W-:Y:S02]  /*0800*/  IMAD.U32 R8, RZ, RZ, UR6 ;  /* 0x00000006ff087e24 */ /* 0x000fe4000f8e00ff */
[----:B------:R-:W-:Y:S02]  /*0810*/  IMAD.U32 R6, RZ, RZ, UR4 ;  /* 0x00000004ff067e24 */ /* 0x000fe4000f8e00ff */
[----:B------:R-:W-:-:S03]  /*0820*/  IMAD.U32 R9, RZ, RZ, UR7 ;  /* 0x00000007ff097e24 */ /* 0x000fc6000f8e00ff */
[----:B------:R-:W2:Y:S04]  /*0830*/  LDG.E R7, desc[UR14][R6.64] ;  /* 0x0000000e06077981 */ /* 0x000ea8000c1e1900 */
[----:B------:R-:W3:Y:S01]  /*0840*/  LDG.E R8, desc[UR14][R8.64] ;  /* 0x0000000e08087981 */ /* 0x000ee2000c1e1900 */
[----:B------:R-:W-:Y:S01]  /*0850*/  UIADD3 UR12, UPT, UPT, UR12, 0x1, URZ ;  /* 0x000000010c0c7890 */ /* 0x000fe2000fffe0ff */
[----:B------:R-:W-:Y:S03]  /*0860*/  BSSY.RECONVERGENT B0, `(.L_x_14) ;  /* 0x0000011000007945 */ /* 0x000fe60003800200 */
[----:B------:R-:W-:Y:S01]  /*0870*/  UISETP.NE.AND UP2, UPT, UR12, URZ, UPT ;  /* 0x000000ff0c00728c */ /* 0x000fe2000bf45270 */
[----:B--2--5:R-:W-:-:S02]  /*0880*/  FSETP.GT.AND P1, PT, R7, R0, PT ;  /* 0x000000000700720b */ /* 0x024fc40003f24000 */
[----:B---3--:R-:W-:-:S13]  /*0890*/  ISETP.NE.AND P0, PT, R8, 0x1, PT ;  /* 0x000000010800780c */ /* 0x008fda0003f05270 */
        /* <DEDUP_REMOVED lines=12> */
.L_x_15:
[----:B------:R-:W-:-:S07]  /*0960*/  VIADD R4, R4, 0x1 ;  /* 0x0000000104047836 */ /* 0x000fce0000000000 */
.L_x_16:
[----:B------:R-:W-:Y:S05]  /*0970*/  BSYNC.RECONVERGENT B0 ;  /* 0x0000000000007941 */ /* 0x000fea0003800200 */
.L_x_14:
[----:B------:R-:W-:Y:S02]  /*0980*/  UIADD3 UR6, UP0, UPT, UR6, 0x4, URZ ;  /* 0x0000000406067890 */ /* 0x000fe4000ff1e0ff */
[----:B------:R-:W-:Y:S02]  /*0990*/  UIADD3 UR4, UP1, UPT, UR4, 0x4, URZ ;  /* 0x0000000404047890 */ /* 0x000fe4000ff3e0ff */
[----:B------:R-:W-:Y:S02]  /*09a0*/  UIADD3.X UR7, UPT, UPT, URZ, UR7, URZ, UP0, !UPT ;  /* 0x00000007ff077290 */ /* 0x000fe400087fe4ff */
[----:B------:R-:W-:Y:S01]  /*09b0*/  UIADD3.X UR5, UPT, UPT, URZ, UR5, URZ, UP1, !UPT ;  /* 0x00000005ff057290 */ /* 0x000fe20008ffe4ff */
[----:B------:R-:W-:Y:S11]  /*09c0*/  BRA.U UP2, `(.L_x_17) ;  /* 0xfffffffd02887547 */ /* 0x000ff6000b83ffff */
.L_x_0:
[----:B------:R-:W-:Y:S01]  /*09d0*/  IMAD.IADD R3, R3, 0x1, R4 ;  /* 0x0000000103037824 */ /* 0x000fe200078e0204 */
[----:B------:R-:W-:Y:S01]  /*09e0*/  BSSY.RECONVERGENT B0, `(.L_x_18) ;  /* 0x0000014000007945 */ /* 0x000fe20003800200 */
[----:B------:R-:W-:-:S03]  /*09f0*/  HFMA2 R6, -RZ, RZ, 0, 0 ;  /* 0x00000000ff067431 */ /* 0x000fc600000001ff */
[----:B------:R-:W-:-:S13]  /*0a00*/  ISETP.GE.AND P0, PT, R3, 0x1, PT ;  /* 0x000000010300780c */ /* 0x000fda0003f06270 */
[----:B------:R-:W-:Y:S05]  /*0a10*/  @!P0 BRA `(.L_x_19) ;  /* 0x0000000000408947 */ /* 0x000fea0003800000 */
[----:B------:R-:W-:Y:S01]  /*0a20*/  I2FP.F32.U32 R9, R3 ;  /* 0x0000000300097245 */ /* 0x000fe20000201000 */
[----:B------:R-:W-:Y:S01]  /*0a30*/  BSSY.RECONVERGENT B1, `(.L_x_19) ;  /* 0x000000e000017945 */ /* 0x000fe20003800200 */
[----:B-----5:R-:W-:Y:S02]  /*0a40*/  I2FP.F32.S32 R0, R4 ;  /* 0x0000000400007245 */ /* 0x020fe40000201400 */
[----:B------:R-:W0:Y:S08]  /*0a50*/  MUFU.RCP R3, R9 ;  /* 0x0000000900037308 */ /* 0x000e300000001000 */
[----:B------:R-:W1:Y:S01]  /*0a60*/  FCHK P0, R0, R9 ;  /* 0x0000000900007302 */ /* 0x000e620000000000 */
[----:B0-----:R-:W-:-:S04]  /*0a70*/  FFMA R6, -R9, R3, 1 ;  /* 0x3f80000009067423 */ /* 0x001fc80000000103 */
[----:B------:R-:W-:-:S04]  /*0a80*/  FFMA R3, R3, R6, R3 ;  /* 0x0000000603037223 */ /* 0x000fc80000000003 */
[----:B------:R-:W-:-:S04]  /*0a90*/  FFMA R6, R0, R3, RZ ;  /* 0x0000000300067223 */ /* 0x000fc800000000ff */
[----:B------:R-:W-:-:S04]  /*0aa0*/  FFMA R7, -R9, R6, R0 ;  /* 0x0000000609077223 */ /* 0x000fc80000000100 */
[----:B------:R-:W-:Y:S01]  /*0ab0*/  FFMA R6, R3, R7, R6 ;  /* 0x0000000703067223 */ /* 0x000fe20000000006 */
[----:B-1----:R-:W-:Y:S06]  /*0ac0*/  @!P0 BRA `(.L_x_20) ;  /* 0x0000000000108947 */ /* 0x002fec0003800000 */
[----:B------:R-:W-:Y:S01]  /*0ad0*/  IMAD.MOV.U32 R3, RZ, RZ, R9 ;  /* 0x000000ffff037224 */ /* 0x000fe200078e0009 */
[----:B------:R-:W-:-:S07]  /*0ae0*/  MOV R8, 0xb00 ;  /* 0x00000b0000087802 */ /* 0x000fce0000000f00 */
[----:B------:R-:W-:Y:S05]  /*0af0*/  CALL.REL.NOINC `($__internal_0_$__cuda_sm3x_div_rn_noftz_f32_slowpath) ;  /* 0x0000000000cc7944 */ /* 0x000fea0003c00000 */
[----:B------:R-:W-:-:S07]  /*0b00*/  IMAD.MOV.U32 R6, RZ, RZ, R0 ;  /* 0x000000ffff067224 */ /* 0x000fce00078e0000 */
.L_x_20:
[----:B------:R-:W-:Y:S05]  /*0b10*/  BSYNC.RECONVERGENT B1 ;  /* 0x0000000000017941 */ /* 0x000fea0003800200 */
.L_x_19:
[----:B------:R-:W-:Y:S05]  /*0b20*/  BSYNC.RECONVERGENT B0 ;  /* 0x0000000000007941 */ /* 0x000fea0003800200 */
.L_x_18:
[----:B------:R-:W-:Y:S01]  /*0b30*/  IMAD.IADD R5, R5, 0x1, R4 ;  /* 0x0000000105057824 */ /* 0x000fe200078e0204 */
[----:B------:R-:W-:Y:S01]  /*0b40*/  BSSY.RECONVERGENT B0, `(.L_x_21) ;  /* 0x0000014000007945 */ /* 0x000fe20003800200 */
[----:B------:R-:W-:-:S03]  /*0b50*/  IMAD.MOV.U32 R3, RZ, RZ, RZ ;  /* 0x000000ffff037224 */ /* 0x000fc600078e00ff */
        /* <DEDUP_REMOVED lines=17> */
.L_x_23:
[----:B------:R-:W-:Y:S05]  /*0c70*/  BSYNC.RECONVERGENT B1 ;  /* 0x0000000000017941 */ /* 0x000fea0003800200 */
.L_x_22:
[----:B------:R-:W-:Y:S05]  /*0c80*/  BSYNC.RECONVERGENT B0 ;  /* 0x0000000000007941 */ /* 0x000fea0003800200 */
.L_x_21:
[----:B------:R-:W-:Y:S01]  /*0c90*/  FSETP.GT.AND P0, PT, R6, -R3, PT ;  /* 0x800000030600720b */ /* 0x000fe20003f04000 */
[----:B------:R-:W-:Y:S01]  /*0ca0*/  BSSY.RECONVERGENT B0, `(.L_x_24) ;  /* 0x0000014000007945 */ /* 0x000fe20003800200 */
[----:B------:R-:W-:-:S11]  /*0cb0*/  MOV R7, RZ ;  /* 0x000000ff00077202 */ /* 0x000fd60000000f00 */
[----:B------:R-:W-:Y:S05]  /*0cc0*/  @!P0 BRA `(.L_x_25) ;  /* 0x0000000000448947 */ /* 0x000fea0003800000 */
[C---:B------:R-:W-:Y:S01]  /*0cd0*/  FFMA R9, R6.reuse, 4, R3 ;  /* 0x4080000006097823 */ /* 0x040fe20000000003 */
[----:B-----5:R-:W-:Y:S01]  /*0ce0*/  FMUL R0, R6, 5 ;  /* 0x40a0000006007820 */ /* 0x020fe20000400000 */
[----:B------:R-:W-:Y:S02]  /*0cf0*/  BSSY.RECONVERGENT B1, `(.L_x_25) ;  /* 0x000000e000017945 */ /* 0x000fe40003800200 */
[----:B------:R-:W0:Y:S01]  /*0d00*/  MUFU.RCP R4, R9 ;  /* 0x0000000900047308 */ /* 0x000e220000001000 */
[----:B------:R-:W-:-:S07]  /*0d10*/  FMUL R0, R0, R3 ;  /* 0x0000000300007220 */ /* 0x000fce0000400000 */
        /* <DEDUP_REMOVED lines=11> */
.L_x_26:
[----:B------:R-:W-:Y:S05]  /*0dd0*/  BSYNC.RECONVERGENT B1 ;  /* 0x0000000000017941 */ /* 0x000fea0003800200 */
.L_x_25:
[----:B------:R-:W-:Y:S05]  /*0de0*/  BSYNC.RECONVERGENT B0 ;  /* 0x0000000000007941 */ /* 0x000fea0003800200 */
.L_x_24:
[----:B------:R-:W0:Y:S02]  /*0df0*/  LDC.64 R4, c[0x0][0x398] ;  /* 0x0000e600ff047b82 */ /* 0x000e240000000a00 */
[----:B0-----:R-:W-:-:S05]  /*0e00*/  IMAD.WIDE R2, R2, 0x4, R4 ;  /* 0x0000000402027825 */ /* 0x001fca00078e0204 */
[----:B------:R-:W-:Y:S01]  /*0e10*/  STG.E desc[UR14][R2.64], R7 ;  /* 0x0000000702007986 */ /* 0x000fe2000c10190e */
[----:B------:R-:W-:Y:S05]  /*0e20*/  EXIT ;  /* 0x000000000000794d */ /* 0x000fea0003800000 */
        .weak           $__internal_0_$__cuda_sm3x_div_rn_noftz_f32_slowpath
        .type           $__internal_0_$__cuda_sm3x_div_rn_noftz_f32_slowpath,@function
        .size           $__internal_0_$__cuda_sm3x_div_rn_noftz_f32_slowpath,(.L_x_75 - $__internal_0_$__cuda_sm3x_div_rn_noftz_f32_slowpath)
$__internal_0_$__cuda_sm3x_div_rn_noftz_f32_slowpath:
[----:B------:R-:W-:Y:S01]  /*0e30*/  SHF.R.U32.HI R9, RZ, 0x17, R3 ;  /* 0x00000017ff097819 */ /* 0x000fe20000011603 */
[----:B------:R-:W-:Y:S01]  /*0e40*/  BSSY.RECONVERGENT B2, `(.L_x_27) ;  /* 0x0000062000027945 */ /* 0x000fe20003800200 */
[----:B------:R-:W-:Y:S02]  /*0e50*/  SHF.R.U32.HI R7, RZ, 0x17, R0 ;  /* 0x00000017ff077819 */ /* 0x000fe40000011600 */
[----:B------:R-:W-:Y:S02]  /*0e60*/  LOP3.LUT R14, R9, 0xff, RZ, 0xc0, !PT ;  /* 0x000000ff090e7812 */ /* 0x000fe400078ec0ff */
[----:B------:R-:W-:-:S03]  /*0e70*/  LOP3.LUT R12, R7, 0xff, RZ, 0xc0, !PT ;  /* 0x000000ff070c7812 */ /* 0x000fc600078ec0ff */
[----:B------:R-:W-:Y:S02]  /*0e80*/  VIADD R10, R14, 0xffffffff ;  /* 0xffffffff0e0a7836 */ /* 0x000fe40000000000 */
[----:B------:R-:W-:-:S03]  /*0e90*/  VIADD R9, R12, 0xffffffff ;  /* 0xffffffff0c097836 */ /* 0x000fc60000000000 */
[----:B------:R-:W-:-:S04]  /*0ea0*/  ISETP.GT.U32.AND P0, PT, R10, 0xfd, PT ;  /* 0x000000fd0a00780c */ /* 0x000fc80003f04070 */
[----:B------:R-:W-:-:S13]  /*0eb0*/  ISETP.GT.U32.OR P0, PT, R9, 0xfd, P0 ;  /* 0x000000fd0900780c */ /* 0x000fda0000704470 */
[----:B------:R-:W-:Y:S01]  /*0ec0*/  @!P0 IMAD.MOV.U32 R7, RZ, RZ, RZ ;  /* 0x000000ffff078224 */ /* 0x000fe200078e00ff */
[----:B------:R-:W-:Y:S06]  /*0ed0*/  @!P0 BRA `(.L_x_28) ;  /* 0x00000000005c8947 */ /* 0x000fec0003800000 */
[----:B------:R-:W-:Y:S02]  /*0ee0*/  FSETP.GTU.FTZ.AND P0, PT, |R0|, +INF , PT ;  /* 0x7f8000000000780b */ /* 0x000fe40003f1c200 */
[----:B------:R-:W-:-:S04]  /*0ef0*/  FSETP.GTU.FTZ.AND P1, PT, |R3|, +INF , PT ;  /* 0x7f8000000300780b */ /* 0x000fc80003f3c200 */
[----:B------:R-:W-:-:S13]  /*0f00*/  PLOP3.LUT P0, PT, P0, P1, PT, 0xf8, 0x8f ;  /* 0x00000000008f781c */ /* 0x000fda0000703f70 */
[----:B------:R-:W-:Y:S05]  /*0f10*/  @P0 BRA `(.L_x_29) ;  /* 0x00000004004c0947 */ /* 0x000fea0003800000 */
[----:B------:R-:W-:-:S13]  /*0f20*/  LOP3.LUT P0, RZ, R3, 0x7fffffff, R0, 0xc8, !PT ;  /* 0x7fffffff03ff7812 */ /* 0x000fda000780c800 */
[----:B------:R-:W-:Y:S05]  /*0f30*/  @!P0 BRA `(.L_x_30) ;  /* 0x00000004003c8947 */ /* 0x000fea0003800000 */
[C---:B------:R-:W-:Y:S02]  /*0f40*/  FSETP.NEU.FTZ.AND P0, PT, |R0|.reuse, +INF , PT ;  /* 0x7f8000000000780b */ /* 0x040fe40003f1d200 */
[----:B------:R-:W-:Y:S02]  /*0f50*/  FSETP.NEU.FTZ.AND P2, PT, |R3|, +INF , PT ;  /* 0x7f8000000300780b */ /* 0x000fe40003f5d200 */
[----:B------:R-:W-:-:S11]  /*0f60*/  FSETP.NEU.FTZ.AND P1, PT, |R0|, +INF , PT ;  /* 0x7f8000000000780b */ /* 0x000fd60003f3d200 */
[----:B------:R-:W-:Y:S05]  /*0f70*/  @!P2 BRA !P0, `(.L_x_30) ;  /* 0x00000004002ca947 */ /* 0x000fea0004000000 */
[----:B------:R-:W-:-:S04]  /*0f80*/  LOP3.LUT P0, RZ, R0, 0x7fffffff, RZ, 0xc0, !PT ;  /* 0x7fffffff00ff7812 */ /* 0x000fc8000780c0ff */
[----:B------:R-:W-:-:S13]  /*0f90*/  PLOP3.LUT P0, PT, P2, P0, PT, 0x2f, 0xf2 ;  /* 0x0000000000f2781c */ /* 0x000fda0001700577 */
[----:B------:R-:W-:Y:S05]  /*0fa0*/  @P0 BRA `(.L_x_31) ;  /* 0x0000000400180947 */ /* 0x000fea0003800000 */
[----:B------:R-:W-:-:S04]  /*0fb0*/  LOP3.LUT P0, RZ, R3, 0x7fffffff, RZ, 0xc0, !PT ;  /* 0x7fffffff03ff7812 */ /* 0x000fc8000780c0ff */
[----:B------:R-:W-:-:S13]  /*0fc0*/  PLOP3.LUT P0, PT, P1, P0, PT, 0x2f, 0xf2 ;  /* 0x0000000000f2781c */ /* 0x000fda0000f00577 */
[----:B------:R-:W-:Y:S05]  /*0fd0*/  @P0 BRA `(.L_x_32) ;  /* 0x0000000400000947 */ /* 0x000fea0003800000 */
[----:B------:R-:W-:Y:S02]  /*0fe0*/  ISETP.GE.AND P0, PT, R9, RZ, PT ;  /* 0x000000ff0900720c */ /* 0x000fe40003f06270 */
[----:B------:R-:W-:-:S11]  /*0ff0*/  ISETP.GE.AND P1, PT, R10, RZ, PT ;  /* 0x000000ff0a00720c */ /* 0x000fd60003f26270 */
[----:B------:R-:W-:Y:S01]  /*1000*/  @P0 IMAD.MOV.U32 R7, RZ, RZ, RZ ;  /* 0x000000ffff070224 */ /* 0x000fe200078e00ff */
[----:B------:R-:W-:Y:S01]  /*1010*/  @!P0 MOV R7, 0xffffffc0 ;  /* 0xffffffc000078802 */ /* 0x000fe20000000f00 */
[----:B------:R-:W-:Y:S01]  /*1020*/  @!P0 FFMA R0, R0, 1.84467440737095516160e+19, RZ ;  /* 0x5f80000000008823 */ /* 0x000fe200000000ff */
[----:B------:R-:W-:-:S03]  /*1030*/  @!P1 FFMA R3, R3, 1.84467440737095516160e+19, RZ ;  /* 0x5f80000003039823 */ /* 0x000fc600000000ff */
[----:B------:R-:W-:-:S07]  /*1040*/  @!P1 VIADD R7, R7, 0x40 ;  /* 0x0000004007079836 */ /* 0x000fce0000000000 */
.L_x_28:
[----:B------:R-:W-:Y:S01]  /*1050*/  LEA R10, R14, 0xc0800000, 0x17 ;  /* 0xc08000000e0a7811 */ /* 0x000fe200078eb8ff */
[----:B------:R-:W-:Y:S04]  /*1060*/  BSSY.RECONVERGENT B3, `(.L_x_33) ;  /* 0x0000036000037945 */ /* 0x000fe80003800200 */
[----:B------:R-:W-:Y:S02]  /*1070*/  IMAD.IADD R10, R3, 0x1, -R10 ;  /* 0x00000001030a7824 */ /* 0x000fe400078e0a0a */
[----:B------:R-:W-:Y:S02]  /*1080*/  VIADD R3, R12, 0xffffff81 ;  /* 0xffffff810c037836 */ /* 0x000fe40000000000 */
[----:B------:R0:W1:Y:S01]  /*1090*/  MUFU.RCP R9, R10 ;  /* 0x0000000a00097308 */ /* 0x0000620000001000 */
[----:B------:R-:W-:Y:S01]  /*10a0*/  FADD.FTZ R11, -R10, -RZ ;  /* 0x800000ff0a0b7221 */ /* 0x000fe20000010100 */
[C---:B------:R-:W-:Y:S01]  /*10b0*/  IMAD R0, R3.reuse, -0x800000, R0 ;  /* 0xff80000003007824 */ /* 0x040fe200078e0200 */
[----:B0-----:R-:W-:-:S05]  /*10c0*/  IADD3 R10, PT, PT, R3, 0x7f, -R14 ;  /* 0x0000007f030a7810 */ /* 0x001fca0007ffe80e */
[----:B------:R-:W-:Y:S02]  /*10d0*/  IMAD.IADD R10, R10, 0x1, R7 ;  /* 0x000000010a0a7824 */ /* 0x000fe400078e0207 */
[----:B-1----:R-:W-:-:S04]  /*10e0*/  FFMA R12, R9, R11, 1 ;  /* 0x3f800000090c7423 */ /* 0x002fc8000000000b */
[----:B------:R-:W-:-:S04]  /*10f0*/  FFMA R16, R9, R12, R9 ;  /* 0x0000000c09107223 */ /* 0x000fc80000000009 */
[----:B------:R-:W-:-:S04]  /*1100*/  FFMA R9, R0, R16, RZ ;  /* 0x0000001000097223 */ /* 0x000fc800000000ff */
[----:B------:R-:W-:-:S04]  /*1110*/  FFMA R12, R11, R9, R0 ;  /* 0x000000090b0c7223 */ /* 0x000fc80000000000 */
[----:B------:R-:W-:-:S04]  /*1120*/  FFMA R9, R16, R12, R9 ;  /* 0x0000000c10097223 */ /* 0x000fc80000000009 */
[----:B------:R-:W-:-:S04]  /*1130*/  FFMA R12, R11, R9, R0 ;  /* 0x000000090b0c7223 */ /* 0x000fc80000000000 */
[----:B------:R-:W-:-:S05]  /*1140*/  FFMA R0, R16, R12, R9 ;  /* 0x0000000c10007223 */ /* 0x000fca0000000009 */
[----:B------:R-:W-:-:S04]  /*1150*/  SHF.R.U32.HI R3, RZ, 0x17, R0 ;  /* 0x00000017ff037819 */ /* 0x000fc80000011600 */
[----:B------:R-:W-:-:S05]  /*1160*/  LOP3.LUT R3, R3, 0xff, RZ, 0xc0, !PT ;  /* 0x000000ff03037812 */ /* 0x000fca00078ec0ff */
[----:B------:R-:W-:-:S04]  /*1170*/  IMAD.IADD R11, R3, 0x1, R10 ;  /* 0x00000001030b7824 */ /* 0x000fc800078e020a */
[----:B------:R-:W-:-:S05]  /*1180*/  VIADD R3, R11, 0xffffffff ;  /* 0xffffffff0b037836 */ /* 0x000fca0000000000 */
[----:B------:R-:W-:-:S13]  /*1190*/  ISETP.GE.U32.AND P0, PT, R3, 0xfe, PT ;  /* 0x000000fe0300780c */ /* 0x000fda0003f06070 */
[----:B------:R-:W-:Y:S05]  /*11a0*/  @!P0 BRA `(.L_x_34) ;  /* 0x0000000000808947 */ /* 0x000fea0003800000 */
[----:B------:R-:W-:-:S13]  /*11b0*/  ISETP.GT.AND P0, PT, R11, 0xfe, PT ;  /* 0x000000fe0b00780c */ /* 0x000fda0003f04270 */
[----:B------:R-:W-:Y:S05]  /*11c0*/  @P0 BRA `(.L_x_35) ;  /* 0x00000000006c0947 */ /* 0x000fea0003800000 */
[----:B------:R-:W-:-:S13]  /*11d0*/  ISETP.GE.AND P0, PT, R11, 0x1, PT ;  /* 0x000000010b00780c */ /* 0x000fda0003f06270 */
[----:B------:R-:W-:Y:S05]  /*11e0*/  @P0 BRA `(.L_x_36) ;  /* 0x0000000000740947 */ /* 0x000fea0003800000 */
[----:B------:R-:W-:Y:S02]  /*11f0*/  ISETP.GE.AND P0, PT, R11, -0x18, PT ;  /* 0xffffffe80b00780c */ /* 0x000fe40003f06270 */
[----:B------:R-:W-:-:S11]  /*1200*/  LOP3.LUT R0, R0, 0x80000000, RZ, 0xc0, !PT ;  /* 0x8000000000007812 */ /* 0x000fd600078ec0ff */
[----:B------:R-:W-:Y:S05]  /*1210*/  @!P0 BRA `(.L_x_36) ;  /* 0x0000000000688947 */ /* 0x000fea0003800000 */
[CCC-:B------:R-:W-:Y:S01]  /*1220*/  FFMA.RZ R3, R16.reuse, R12.reuse, R9.reuse ;  /* 0x0000000c10037223 */ /* 0x1c0fe2000000c009 */
[CCC-:B------:R-:W-:Y:S01]  /*1230*/  FFMA.RM R10, R16.reuse, R12.reuse, R9.reuse ;  /* 0x0000000c100a7223 */ /* 0x1c0fe20000004009 */
[C---:B------:R-:W-:Y:S02]  /*1240*/  ISETP.NE.AND P2, PT, R11.reuse, RZ, PT ;  /* 0x000000ff0b00720c */ /* 0x040fe40003f45270 */
[----:B------:R-:W-:Y:S02]  /*1250*/  ISETP.NE.AND P1, PT, R11, RZ, PT ;  /* 0x000000ff0b00720c */ /* 0x000fe40003f25270 */
[----:B------:R-:W-:Y:S01]  /*1260*/  LOP3.LUT R7, R3, 0x7fffff, RZ, 0xc0, !PT ;  /* 0x007fffff03077812 */ /* 0x000fe200078ec0ff */
[----:B------:R-:W-:Y:S01]  /*1270*/  FFMA.RP R3, R16, R12, R9 ;  /* 0x0000000c10037223 */ /* 0x000fe20000008009 */
[----:B------:R-:W-:Y:S01]  /*1280*/  IADD3 R12, PT, PT, R11, 0x20, RZ ;  /* 0x000000200b0c7810 */ /* 0x000fe20007ffe0ff */
[----:B------:R-:W-:Y:S01]  /*1290*/  IMAD.MOV R9, RZ, RZ, -R11 ;  /* 0x000000ffff097224 */ /* 0x000fe200078e0a0b */
[----:B------:R-:W-:-:S02]  /*12a0*/  LOP3.LUT R7, R7, 0x800000, RZ, 0xfc, !PT ;  /* 0x0080000007077812 */ /* 0x000fc400078efcff */
[----:B------:R-:W-:Y:S02]  /*12b0*/  FSETP.NEU.FTZ.AND P0, PT, R3, R10, PT ;  /* 0x0000000a0300720b */ /* 0x000fe40003f1d000 */
[----:B------:R-:W-:Y:S02]  /*12c0*/  SHF.L.U32 R12, R7, R12, RZ ;  /* 0x0000000c070c7219 */ /* 0x000fe400000006ff */
[----:B------:R-:W-:Y:S02]  /*12d0*/  SEL R10, R9, RZ, P2 ;  /* 0x000000ff090a7207 */ /* 0x000fe40001000000 */
[----:B------:R-:W-:Y:S02]  /*12e0*/  ISETP.NE.AND P1, PT, R12, RZ, P1 ;  /* 0x000000ff0c00720c */ /* 0x000fe40000f25270 */
[----:B------:R-:W-:Y:S02]  /*12f0*/  SHF.R.U32.HI R10, RZ, R10, R7 ;  /* 0x0000000aff0a7219 */ /* 0x000fe40000011607 */
[----:B------:R-:W-:-:S02]  /*1300*/  PLOP3.LUT P0, PT, P0, P1, PT, 0xf8, 0x8f ;  /* 0x00000000008f781c */ /* 0x000fc40000703f70 */
[----:B------:R-:W-:Y:S02]  /*1310*/  SHF.R.U32.HI R12, RZ, 0x1, R10 ;  /* 0x00000001ff0c7819 */ /* 0x000fe4000001160a */
[----:B------:R-:W-:-:S04]  /*1320*/  SEL R3, RZ, 0x1, !P0 ;  /* 0x00000001ff037807 */ /* 0x000fc80004000000 */
[----:B------:R-:W-:-:S04]  /*1330*/  LOP3.LUT R3, R3, 0x1, R12, 0xf8, !PT ;  /* 0x0000000103037812 */ /* 0x000fc800078ef80c */
[----:B------:R-:W-:-:S05]  /*1340*/  LOP3.LUT R3, R3, R10, RZ, 0xc0, !PT ;  /* 0x0000000a03037212 */ /* 0x000fca00078ec0ff */
[----:B------:R-:W-:-:S05]  /*1350*/  IMAD.IADD R3, R12, 0x1, R3 ;  /* 0x000000010c037824 */ /* 0x000fca00078e0203 */
[----:B------:R-:W-:Y:S01]  /*1360*/  LOP3.LUT R0, R3, R0, RZ, 0xfc, !PT ;  /* 0x0000000003007212 */ /* 0x000fe200078efcff */
[----:B------:R-:W-:Y:S06]  /*1370*/  BRA `(.L_x_36) ;  /* 0x0000000000107947 */ /* 0x000fec0003800000 */
.L_x_35:
[----:B------:R-:W-:-:S04]  /*1380*/  LOP3.LUT R0, R0, 0x80000000, RZ, 0xc0, !PT ;  /* 0x8000000000007812 */ /* 0x000fc800078ec0ff */
[----:B------:R-:W-:Y:S01]  /*1390*/  LOP3.LUT R0, R0, 0x7f800000, RZ, 0xfc, !PT ;  /* 0x7f80000000007812 */ /* 0x000fe200078efcff */
[----:B------:R-:W-:Y:S06]  /*13a0*/  BRA `(.L_x_36) ;  /* 0x0000000000047947 */ /* 0x000fec0003800000 */
.L_x_34:
[----:B------:R-:W-:-:S07]  /*13b0*/  IMAD R0, R10, 0x800000, R0 ;  /* 0x008000000a007824 */ /* 0x000fce00078e0200 */
.L_x_36:
[----:B------:R-:W-:Y:S05]  /*13c0*/  BSYNC.RECONVERGENT B3 ;  /* 0x0000000000037941 */ /* 0x000fea0003800200 */
.L_x_33:
[----:B------:R-:W-:Y:S05]  /*13d0*/  BRA `(.L_x_37) ;  /* 0x0000000000207947 */ /* 0x000fea0003800000 */
.L_x_32:
[----:B------:R-:W-:-:S04]  /*13e0*/  LOP3.LUT R0, R3, 0x80000000, R0, 0x48, !PT ;  /* 0x8000000003007812 */ /* 0x000fc800078e4800 */
[----:B------:R-:W-:Y:S01]  /*13f0*/  LOP3.LUT R0, R0, 0x7f800000, RZ, 0xfc, !PT ;  /* 0x7f80000000007812 */ /* 0x000fe200078efcff */
[----:B------:R-:W-:Y:S06]  /*1400*/  BRA `(.L_x_37) ;  /* 0x0000000000147947 */ /* 0x000fec0003800000 */
.L_x_31:
[----:B------:R-:W-:Y:S01]  /*1410*/  LOP3.LUT R0, R3, 0x80000000, R0, 0x48, !PT ;  /* 0x8000000003007812 */ /* 0x000fe200078e4800 */
[----:B------:R-:W-:Y:S06]  /*1420*/  BRA `(.L_x_37) ;  /* 0x00000000000c7947 */ /* 0x000fec0003800000 */
.L_x_30:
[----:B------:R-:W0:Y:S01]  /*1430*/  MUFU.RSQ R0, -QNAN ;  /* 0xffc0000000007908 */ /* 0x000e220000001400 */
[----:B------:R-:W-:Y:S05]  /*1440*/  BRA `(.L_x_37) ;  /* 0x0000000000047947 */ /* 0x000fea0003800000 */
.L_x_29:
[----:B------:R-:W-:-:S07]  /*1450*/  FADD.FTZ R0, R0, R3 ;  /* 0x0000000300007221 */ /* 0x000fce0000010000 */
.L_x_37:
[----:B------:R-:W-:Y:S05]  /*1460*/  BSYNC.RECONVERGENT B2 ;  /* 0x0000000000027941 */ /* 0x000fea0003800200 */
.L_x_27:
[----:B------:R-:W-:-:S04]  /*1470*/  IMAD.MOV.U32 R9, RZ, RZ, 0x0 ;  /* 0x00000000ff097424 */ /* 0x000fc800078e00ff */
[----:B0-----:R-:W-:Y:S05]  /*1480*/  RET.REL.NODEC R8 `(_Z26evaluateThresholdsF2KernelPKfPKiS0_Pfii) ;  /* 0xffffffe808dc7950 */ /* 0x001fea0003c3ffff */
.L_x_38:
[----:B------:R-:W-:-:S00]  /*1490*/  BRA `(.L_x_38) ;  /* 0xfffffffc00fc7947 */ /* 0x000fc0000383ffff */
[----:B------:R-:W-:-:S00]  /*14a0*/  NOP ;  /* 0x0000000000007918 */ /* 0x000fc00000000000 */
        /* <DEDUP_REMOVED lines=13> */
.L_x_75:


//--------------------- .text._Z24evaluateThresholdsKernelPKfPKiS0_Pfii --------------------------
	.section	.text._Z24evaluateThresholdsKernelPKfPKiS0_Pfii,"ax",@progbits
	.align	128
        .global         _Z24evaluateThresholdsKernelPKfPKiS0_Pfii
        .type           _Z24evaluateThresholdsKernelPKfPKiS0_Pfii,@function
        .size           _Z24evaluateThresholdsKernelPKfPKiS0_Pfii,(.L_x_76 - _Z24evaluateThresholdsKernelPKfPKiS0_Pfii)
        .other          _Z24evaluateThresholdsKernelPKfPKiS0_Pfii,@"STO_CUDA_ENTRY STV_DEFAULT"
_Z24evaluateThresholdsKernelPKfPKiS0_Pfii:
.text._Z24evaluateThresholdsKernelPKfPKiS0_Pfii:
        /* <DEDUP_REMOVED lines=9> */
[----:B------:R-:W-:Y:S01]  /*0090*/  IMAD.MOV.U32 R0, RZ, RZ, RZ ;  /* 0x000000ffff007224 */ /* 0x000fe200078e00ff */
[----:B------:R-:W-:Y:S01]  /*00a0*/  CS2R R4, SRZ ;  /* 0x0000000000047805 */ /* 0x000fe2000001ff00 */
[----:B------:R-:W-:Y:S01]  /*00b0*/  IMAD.MOV.U32 R3, RZ, RZ, RZ ;  /* 0x000000ffff037224 */ /* 0x000fe200078e00ff */
[----:B------:R-:W1:Y:S01]  /*00c0*/  LDCU.64 UR14, c[0x0][0x358] ;  /* 0x00006b00ff0e77ac */ /* 0x000e620008000a00 */
[----:B0-----:R-:W-:-:S09]  /*00d0*/  UISETP.GE.AND UP0, UPT, UR6, 0x1, UPT ;  /* 0x000000010600788c */ /* 0x001fd2000bf06270 */
[----:B-1----:R-:W-:Y:S05]  /*00e0*/  BRA.U !UP0, `(.L_x_39) ;  /* 0x00000009089c7547 */ /* 0x002fea000b800000 */
[----:B------:R-:W0:Y:S02]  /*00f0*/  LDC.64 R10, c[0x0][0x390] ;  /* 0x0000e400ff0a7b82 */ /* 0x000e240000000a00 */
[----:B0-----:R-:W-:-:S06]  /*0100*/  IMAD.WIDE R10, R2, 0x4, R10 ;  /* 0x00000004020a7825 */ /* 0x001fcc00078e020a */
[----:B------:R0:W5:Y:S01]  /*0110*/  LDG.E R10, desc[UR14][R10.64] ;  /* 0x0000000e0a0a7981 */ /* 0x000162000c1e1900 */
[----:B------:R-:W-:Y:S01]  /*0120*/  UISETP.GE.U32.AND UP0, UPT, UR6, 0x4, UPT ;  /* 0x000000040600788c */ /* 0x000fe2000bf06070 */
[----:B------:R-:W-:Y:S01]  /*0130*/  IMAD.MOV.U32 R3, RZ, RZ, RZ ;  /* 0x000000ffff037224 */ /* 0x000fe200078e00ff */
[----:B------:R-:W-:Y:S01]  /*0140*/  CS2R R4, SRZ ;  /* 0x0000000000047805 */ /* 0x000fe2000001ff00 */
[----:B------:R-:W-:Y:S01]  /*0150*/  IMAD.MOV.U32 R0, RZ, RZ, RZ ;  /* 0x000000ffff007224 */ /* 0x000fe200078e00ff */
[----:B------:R-:W-:Y:S01]  /*0160*/  ULOP3.LUT UR12, UR6, 0x3, URZ, 0xc0, !UPT ;  /* 0x00000003060c7892 */ /* 0x000fe2000f8ec0ff */
[----:B------:R-:W-:-:S04]  /*0170*/  UMOV UR4, URZ ;  /* 0x000000ff00047c82 */ /* 0x000fc80008000000 */
[----:B0-----:R-:W-:Y:S07]  /*0180*/  BRA.U !UP0, `(.L_x_40) ;  /* 0x0000000508d07547 */ /* 0x001fee000b800000 */
[----:B------:R-:W0:Y:S01]  /*0190*/  LDCU.128 UR8, c[0x0][0x380] ;  /* 0x00007000ff0877ac */ /* 0x000e220008000c00 */
[----:B------:R-:W-:Y:S01]  /*01a0*/  IMAD.MOV.U32 R3, RZ, RZ, RZ ;  /* 0x000000ffff037224 */ /* 0x000fe200078e00ff */
[----:B------:R-:W-:Y:S01]  /*01b0*/  CS2R R4, SRZ ;  /* 0x0000000000047805 */ /* 0x000fe2000001ff00 */
[----:B------:R-:W-:Y:S01]  /*01c0*/  IMAD.MOV.U32 R0, RZ, RZ, RZ ;  /* 0x000000ffff007224 */ /* 0x000fe200078e00ff */
[----:B------:R-:W-:Y:S02]  /*01d0*/  ULOP3.LUT UR4, UR6, 0x7ffffffc, URZ, 0xc0, !UPT ;  /* 0x7ffffffc06047892 */ /* 0x000fe4000f8ec0ff */
[----:B0-----:R-:W-:Y:S02]  /*01e0*/  UIADD3 UR7, UP0, UPT, UR8, 0x8, URZ ;  /* 0x0000000808077890 */ /* 0x001fe4000ff1e0ff */
[----:B------:R-:W-:Y:S02]  /*01f0*/  UIADD3 UR5, UP1, UPT, UR10, 0x8, URZ ;  /* 0x000000080a057890 */ /* 0x000fe4000ff3e0ff */
[----:B------:R-:W-:-:S02]  /*0200*/  UIADD3.X UR8, UPT, UPT, URZ, UR9, URZ, UP0, !UPT ;  /* 0x00000009ff087290 */ /* 0x000fc400087fe4ff */
[----:B------:R-:W-:Y:S01]  /*0210*/  UIADD3.X UR6, UPT, UPT, URZ, UR11, URZ, UP1, !UPT ;  /* 0x0000000bff067290 */ /* 0x000fe20008ffe4ff */
[----:B------:R-:W-:Y:S01]  /*0220*/  IMAD.U32 R8, RZ, RZ, UR7 ;  /* 0x00000007ff087e24 */ /* 0x000fe2000f8e00ff */
[----:B------:R-:W-:Y:S01]  /*0230*/  UIADD3 UR9, UPT, UPT, -UR4, URZ, URZ ;  /* 0x000000ff04097290 */ /* 0x000fe2000fffe1ff */
[----:B------:R-:W-:Y:S02]  /*0240*/  IMAD.U32 R6, RZ, RZ, UR5 ;  /* 0x00000005ff067e24 */ /* 0x000fe4000f8e00ff */
[----:B------:R-:W-:Y:S02]  /*0250*/  IMAD.U32 R9, RZ, RZ, UR8 ;  /* 0x00000008ff097e24 */ /* 0x000fe4000f8e00ff */
[----:B------:R-:W-:-:S07]  /*0260*/  IMAD.U32 R7, RZ, RZ, UR6 ;  /* 0x00000006ff077e24 */ /* 0x000fce000f8e00ff */
.L_x_52:
        /* <DEDUP_REMOVED lines=14> */
[----:B------:R-:W-:Y:S02]  /*0350*/  FSETP.GT.OR P2, PT, R11, R10, P2 ;  /* 0x0000000a0b00720b */ /* 0x000fe40001744400 */
[----:B------:R-:W-:-:S11]  /*0360*/  PLOP3.LUT P6, PT, PT, PT, PT, 0x8, 0x80 ;  /* 0x000000000080781c */ /* 0x000fd60003fce170 */
[----:B------:R-:W-:Y:S01]  /*0370*/  @P2 ISETP.NE.AND P3, PT, R14, RZ, PT ;  /* 0x000000ff0e00220c */ /* 0x000fe20003f65270 */
[----:B------:R-:W-:Y:S02]  /*0380*/  @P2 VIADD R14, R3, 0x1 ;  /* 0x00000001030e2836 */ /* 0x000fe40000000000 */
[----:B------:R-:W-:Y:S01]  /*0390*/  @!P2 VIADD R4, R4, 0x1 ;  /* 0x000000010404a836 */ /* 0x000fe20000000000 */
[----:B------:R-:W-:Y:S01]  /*03a0*/  @P2 FSETP.GT.AND P3, PT, R11, R10, !P3 ;  /* 0x0000000a0b00220b */ /* 0x000fe20005f64000 */
[----:B------:R-:W-:-:S03]  /*03b0*/  @P2 VIADD R11, R5, 0x1 ;  /* 0x00000001050b2836 */ /* 0x000fc60000000000 */
[----:B------:R-:W-:Y:S02]  /*03c0*/  @P2 PLOP3.LUT P0, PT, P3, PT, PT, 0x80, 0x8 ;  /* 0x000000000008281c */ /* 0x000fe40001f0f070 */
[----:B------:R-:W-:-:S11]  /*03d0*/  @P2 PLOP3.LUT P6, PT, P3, PT, PT, 0x80, 0x8 ;  /* 0x000000000008281c */ /* 0x000fd60001fcf070 */
[----:B------:R-:W-:Y:S02]  /*03e0*/  @!P0 IMAD.MOV R11, RZ, RZ, R5 ;  /* 0x000000ffff0b8224 */ /* 0x000fe400078e0205 */
[----:B------:R-:W-:Y:S02]  /*03f0*/  @P6 IMAD.MOV R14, RZ, RZ, R3 ;  /* 0x000000ffff0e6224 */ /* 0x000fe400078e0203 */
[----:B------:R-:W-:Y:S02]  /*0400*/  @P2 IMAD.MOV.U32 R5, RZ, RZ, R11 ;  /* 0x000000ffff052224 */ /* 0x000fe400078e000b */
[----:B------:R-:W-:-:S07]  /*0410*/  @P2 IMAD.MOV.U32 R3, RZ, RZ, R14 ;  /* 0x000000ffff032224 */ /* 0x000fce00078e000e */
.L_x_42:
[----:B------:R-:W-:Y:S05]  /*0420*/  BSYNC.RECONVERGENT B0 ;  /* 0x0000000000007941 */ /* 0x000fea0003800200 */
.L_x_41:
[----:B------:R-:W-:Y:S01]  /*0430*/  BSSY.RECONVERGENT B0, `(.L_x_43) ;  /* 0x0000014000007945 */ /* 0x000fe20003800200 */
[----:B------:R-:W-:-:S03]  /*0440*/  @!P1 VIADD R0, R0, 0x1 ;  /* 0x0000000100009836 */ /* 0x000fc60000000000 */
[----:B------:R-:W-:Y:S05]  /*0450*/  @!P4 BRA P5, `(.L_x_44) ;  /* 0x000000000040c947 */ /* 0x000fea0002800000 */
[----:B------:R-:W-:Y:S02]  /*0460*/  ISETP.NE.AND P0, PT, R12, RZ, PT ;  /* 0x000000ff0c00720c */ /* 0x000fe40003f05270 */
[----:B------:R-:W-:Y:S02]  /*0470*/  PLOP3.LUT P3, PT, PT, PT, PT, 0x8, 0x80 ;  /* 0x000000000080781c */ /* 0x000fe40003f6e170 */
[----:B------:R-:W-:Y:S02]  /*0480*/  FSETP.GT.OR P1, PT, R13, R10, P0 ;  /* 0x0000000a0d00720b */ /* 0x000fe40000724400 */
[----:B------:R-:W-:-:S11]  /*0490*/  PLOP3.LUT P0, PT, PT, PT, PT, 0x80, 0x8 ;  /* 0x000000000008781c */ /* 0x000fd60003f0f070 */
[----:B------:R-:W-:Y:S01]  /*04a0*/  @P1 ISETP.NE.AND P2, PT, R12, RZ, PT ;  /* 0x000000ff0c00120c */ /* 0x000fe20003f45270 */
[----:B------:R-:W-:Y:S02]  /*04b0*/  @P1 VIADD R11, R5, 0x1 ;  /* 0x00000001050b1836 */ /* 0x000fe40000000000 */
[----:B------:R-:W-:Y:S01]  /*04c0*/  @P1 VIADD R12, R3, 0x1 ;  /* 0x00000001030c1836 */ /* 0x000fe20000000000 */
[----:B------:R-:W-:Y:S01]  /*04d0*/  @P1 FSETP.GT.AND P2, PT, R13, R10, !P2 ;  /* 0x0000000a0d00120b */ /* 0x000fe20005744000 */
[----:B------:R-:W-:-:S03]  /*04e0*/  @!P1 VIADD R4, R4, 0x1 ;  /* 0x0000000104049836 */ /* 0x000fc60000000000 */
[----:B------:R-:W-:Y:S02]  /*04f0*/  @P1 PLOP3.LUT P0, PT, P2, PT, PT, 0x80, 0x8 ;  /* 0x000000000008181c */ /* 0x000fe4000170f070 */
[----:B------:R-:W-:-:S11]  /*0500*/  @P1 PLOP3.LUT P3, PT, P2, PT, PT, 0x80, 0x8 ;  /* 0x000000000008181c */ /* 0x000fd6000176f070 */
[----:B------:R-:W-:Y:S02]  /*0510*/  @!P0 IMAD.MOV R11, RZ, RZ, R5 ;  /* 0x000000ffff0b8224 */ /* 0x000fe400078e0205 */
[----:B------:R-:W-:Y:S02]  /*0520*/  @P3 IMAD.MOV R12, RZ, RZ, R3 ;  /* 0x000000ffff0c3224 */ /* 0x000fe400078e0203 */
[----:B------:R-:W-:Y:S02]  /*0530*/  @P1 IMAD.MOV.U32 R5, RZ, RZ, R11 ;  /* 0x000000ffff051224 */ /* 0x000fe400078e000b */
[----:B------:R-:W-:Y:S01]  /*0540*/  @P1 IMAD.MOV.U32 R3, RZ, RZ, R12 ;  /* 0x000000ffff031224 */ /* 0x000fe200078e000c */
[----:B------:R-:W-:Y:S06]  /*0550*/  BRA `(.L_x_45) ;  /* 0x0000000000047947 */ /* 0x000fec0003800000 */
.L_x_44:
[----:B------:R-:W-:-:S07]  /*0560*/  VIADD R0, R0, 0x1 ;  /* 0x0000000100007836 */ /* 0x000fce0000000000 */
.L_x_45:
[----:B------:R-:W-:Y:S05]  /*0570*/  BSYNC.RECONVERGENT B0 ;  /* 0x0000000000007941 */ /* 0x000fea0003800200 */
.L_x_43:
[----:B------:R-:W2:Y:S04]  /*0580*/  LDG.E R12, desc[UR14][R6.64] ;  /* 0x0000000e060c7981 */ /* 0x000ea8000c1e1900 */
[----:B------:R-:W3:Y:S01]  /*0590*/  LDG.E R11, desc[UR14][R8.64] ;  /* 0x0000000e080b7981 */ /* 0x000ee2000c1e1900 */
[----:B------:R-:W-:Y:S01]  /*05a0*/  BSSY.RECONVERGENT B0, `(.L_x_46) ;  /* 0x0000015000007945 */ /* 0x000fe20003800200 */
[----:B--2---:R-:W-:Y:S02]  /*05b0*/  ISETP.NE.AND P0, PT, R12, 0x1, PT ;  /* 0x000000010c00780c */ /* 0x004fe40003f05270 */
[----:B---3--:R-:W-:-:S13]  /*05c0*/  FSETP.GT.AND P1, PT, R11, R10, PT ;  /* 0x0000000a0b00720b */ /* 0x008fda0003f24000 */
[----:B------:R-:W-:Y:S05]  /*05d0*/  @!P0 BRA P1, `(.L_x_47) ;  /* 0x0000000000408947 */ /* 0x000fea0000800000 */
        /* <DEDUP_REMOVED lines=14> */
[----:B------:R-:W-:Y:S01]  /*06c0*/  @P1 IMAD.MOV.U32 R3, RZ, RZ, R12 ;  /* 0x000000ffff031224 */ /* 0x000fe200078e000c */
[----:B------:R-:W-:Y:S06]  /*06d0*/  BRA `(.L_x_48) ;  /* 0x0000000000047947 */ /* 0x000fec0003800000 */
.L_x_47:
[----:B------:R-:W-:-:S07]  /*06e0*/  VIADD R0, R0, 0x1 ;  /* 0x0000000100007836 */ /* 0x000fce0000000000 */
.L_x_48:
[----:B------:R-:W-:Y:S05]  /*06f0*/  BSYNC.RECONVERGENT B0 ;  /* 0x0000000000007941 */ /* 0x000fea0003800200 */
.L_x_46:
        /* <DEDUP_REMOVED lines=22> */
.L_x_50:
[----:B------:R-:W-:-:S07]  /*0860*/  VIADD R0, R0, 0x1 ;  /* 0x0000000100007836 */ /* 0x000fce0000000000 */
.L_x_51:
[----:B------:R-:W-:Y:S05]  /*0870*/  BSYNC.RECONVERGENT B0 ;  /* 0x0000000000007941 */ /* 0x000fea0003800200 */
.L_x_49:
[----:B------:R-:W-:Y:S02]  /*0880*/  IADD3 R8, P0, PT, R8, 0x10, RZ ;  /* 0x0000001008087810 */ /* 0x000fe40007f1e0ff */
[----:B------:R-:W-:-:S03]  /*0890*/  IADD3 R6, P1, PT, R6, 0x10, RZ ;  /* 0x0000001006067810 */ /* 0x000fc60007f3e0ff */
[----:B------:R-:W-:Y:S02]  /*08a0*/  IMAD.X R9, RZ, RZ, R9, P0 ;  /* 0x000000ffff097224 */ /* 0x000fe400000e0609 */
[----:B------:R-:W-:Y:S01]  /*08b0*/  IMAD.X R7, RZ, RZ, R7, P1 ;  /* 0x000000ffff077224 */ /* 0x000fe200008e0607 */
[----:B------:R-:W-:Y:S07]  /*08c0*/  BRA.U UP0, `(.L_x_52) ;  /* 0xfffffff900687547 */ /* 0x000fee000b83ffff */
.L_x_40:
[----:B------:R-:W-:-:S09]  /*08d0*/  UISETP.NE.AND UP0, UPT, UR12, URZ, UPT ;  /* 0x000000ff0c00728c */ /* 0x000fd2000bf05270 */
[----:B------:R-:W-:Y:S05]  /*08e0*/  BRA.U !UP0, `(.L_x_39) ;  /* 0x00000001089c7547 */ /* 0x000fea000b800000 */
[----:B------:R-:W0:Y:S01]  /*08f0*/  LDCU.128 UR8, c[0x0][0x380] ;  /* 0x00007000ff0877ac */ /* 0x000e220008000c00 */
[----:B------:R-:W-:Y:S02]  /*0900*/  UIADD3 UR12, UPT, UPT, -UR12, URZ, URZ ;  /* 0x000000ff0c0c7290 */ /* 0x000fe4000fffe1ff */
[----:B0-----:R-:W-:Y:S02]  /*0910*/  UIMAD.WIDE.U32 UR6, UR4, 0x4, UR10 ;  /* 0x00000004040678a5 */ /* 0x001fe4000f8e000a */
[----:B------:R-:W-:-:S12]  /*0920*/  UIMAD.WIDE.U32 UR4, UR4, 0x4, UR8 ;  /* 0x00000004040478a5 */ /* 0x000fd8000f8e0008 */
.L_x_56:
        /* <DEDUP_REMOVED lines=28> */
.L_x_54:
[----:B------:R-:W-:-:S07]  /*0af0*/  VIADD R0, R0, 0x1 ;  /* 0x0000000100007836 */ /* 0x000fce0000000000 */
.L_x_55:
[----:B------:R-:W-:Y:S05]  /*0b00*/  BSYNC.RECONVERGENT B0 ;  /* 0x0000000000007941 */ /* 0x000fea0003800200 */
.L_x_53:
[----:B------:R-:W-:Y:S02]  /*0b10*/  UIADD3 UR6, UP0, UPT, UR6, 0x4, URZ ;  /* 0x0000000406067890 */ /* 0x000fe4000ff1e0ff */
[----:B------:R-:W-:Y:S02]  /*0b20*/  UIADD3 UR4, UP1, UPT, UR4, 0x4, URZ ;  /* 0x0000000404047890 */ /* 0x000fe4000ff3e0ff */
[----:B------:R-:W-:Y:S02]  /*0b30*/  UIADD3.X UR7, UPT, UPT, URZ, UR7, URZ, UP0, !UPT ;  /* 0x00000007ff077290 */ /* 0x000fe400087fe4ff */
[----:B------:R-:W-:Y:S01]  /*0b40*/  UIADD3.X UR5, UPT, UPT, URZ, UR5, URZ, UP1, !UPT ;  /* 0x00000005ff057290 */ /* 0x000fe20008ffe4ff */
[----:B------:R-:W-:Y:S11]  /*0b50*/  BRA.U UP2, `(.L_x_56) ;  /* 0xfffffffd02747547 */ /* 0x000ff6000b83ffff */
.L_x_39:
[----:B------:R-:W-:Y:S01]  /*0b60*/  IMAD.IADD R3, R3, 0x1, R0 ;  /* 0x0000000103037824 */ /* 0x000fe200078e0200 */
[----:B------:R-:W-:Y:S01]  /*0b70*/  BSSY.RECONVERGENT B0, `(.L_x_57) ;  /* 0x0000014000007945 */ /* 0x000fe20003800200 */
[----:B------:R-:W-:-:S03]  /*0b80*/  IMAD.MOV.U32 R6, RZ, RZ, RZ ;  /* 0x000000ffff067224 */ /* 0x000fc600078e00ff */
[----:B------:R-:W-:-:S13]  /*0b90*/  ISETP.GE.AND P0, PT, R3, 0x1, PT ;  /* 0x000000010300780c */ /* 0x000fda0003f06270 */
[----:B------:R-:W-:Y:S05]  /*0ba0*/  @!P0 BRA `(.L_x_58) ;  /* 0x0000000000408947 */ /* 0x000fea0003800000 */
[----:B------:R-:W-:Y:S01]  /*0bb0*/  I2FP.F32.U32 R9, R3 ;  /* 0x0000000300097245 */ /* 0x000fe20000201000 */
[----:B------:R-:W-:Y:S01]  /*0bc0*/  BSSY.RECONVERGENT B1, `(.L_x_58) ;  /* 0x000000e000017945 */ /* 0x000fe20003800200 */
[----:B------:R-:W-:Y:S02]  /*0bd0*/  I2FP.F32.S32 R0, R0 ;  /* 0x0000000000007245 */ /* 0x000fe40000201400 */
        /* <DEDUP_REMOVED lines=10> */
[----:B-----5:R-:W-:Y:S05]  /*0c80*/  CALL.REL.NOINC `($__internal_1_$__cuda_sm3x_div_rn_noftz_f32_slowpath) ;  /* 0x00000000007c7944 */ /* 0x020fea0003c00000 */
[----:B------:R-:W-:-:S07]  /*0c90*/  IMAD.MOV.U32 R6, RZ, RZ, R0 ;  /* 0x000000ffff067224 */ /* 0x000fce00078e0000 */
.L_x_59:
[----:B------:R-:W-:Y:S05]  /*0ca0*/  BSYNC.RECONVERGENT B1 ;  /* 0x0000000000017941 */ /* 0x000fea0003800200 */
.L_x_58:
[----:B------:R-:W-:Y:S05]  /*0cb0*/  BSYNC.RECONVERGENT B0 ;  /* 0x0000000000007941 */ /* 0x000fea0003800200 */
.L_x_57:
        /* <DEDUP_REMOVED lines=20> */
.L_x_62:
[----:B------:R-:W-:Y:S05]  /*0e00*/  BSYNC.RECONVERGENT B1 ;  /* 0x0000000000017941 */ /* 0x000fea0003800200 */
.L_x_61:
[----:B------:R-:W-:Y:S05]  /*0e10*/  BSYNC.RECONVERGENT B0 ;  /* 0x0000000000007941 */ /* 0x000fea0003800200 */
.L_x_60:
[----:B------:R-:W0:Y:S01]  /*0e20*/  LDC.64 R4, c[0x0][0x398] ;  /* 0x0000e600ff047b82 */ /* 0x000e220000000a00 */
[----:B------:R-:W-:Y:S01]  /*0e30*/  FADD R6, R3, R6 ;  /* 0x0000000603067221 */ /* 0x000fe20000000000 */
[----:B0-----:R-:W-:-:S04]  /*0e40*/  IMAD.WIDE R2, R2, 0x4, R4 ;  /* 0x0000000402027825 */ /* 0x001fc800078e0204 */
[----:B------:R-:W-:-:S05]  /*0e50*/  FADD R5, R6, -1 ;  /* 0xbf80000006057421 */ /* 0x000fca0000000000 */
[----:B------:R-:W-:Y:S01]  /*0e60*/  STG.E desc[UR14][R2.64], R5 ;  /* 0x0000000502007986 */ /* 0x000fe2000c10190e */
[----:B------:R-:W-:Y:S05]  /*0e70*/  EXIT ;  /* 0x000000000000794d */ /* 0x000fea0003800000 */
        .weak           $__internal_1_$__cuda_sm3x_div_rn_noftz_f32_slowpath
        .type           $__internal_1_$__cuda_sm3x_div_rn_noftz_f32_slowpath,@function
        .size           $__internal_1_$__cuda_sm3x_div_rn_noftz_f32_slowpath,(.L_x_76 - $__internal_1_$__cuda_sm3x_div_rn_noftz_f32_slowpath)
$__internal_1_$__cuda_sm3x_div_rn_noftz_f32_slowpath:
        /* <DEDUP_REMOVED lines=29> */
[----:B------:R-:W-:Y:S02]  /*1050*/  @P0 IMAD.MOV.U32 R7, RZ, RZ, RZ ;  /* 0x000000ffff070224 */ /* 0x000fe400078e00ff */
[----:B------:R-:W-:Y:S01]  /*1060*/  @!P0 FFMA R0, R0, 1.84467440737095516160e+19, RZ ;  /* 0x5f80000000008823 */ /* 0x000fe200000000ff */
[----:B------:R-:W-:Y:S02]  /*1070*/  @!P0 IMAD.MOV.U32 R7, RZ, RZ, -0x40 ;  /* 0xffffffc0ff078424 */ /* 0x000fe400078e00ff */
[----:B------:R-:W-:Y:S02]  /*1080*/  @!P1 FFMA R3, R3, 1.84467440737095516160e+19, RZ ;  /* 0x5f80000003039823 */ /* 0x000fe400000000ff */
[----:B------:R-:W-:-:S07]  /*1090*/  @!P1 VIADD R7, R7, 0x40 ;  /* 0x0000004007079836 */ /* 0x000fce0000000000 */
.L_x_64:
        /* <DEDUP_REMOVED lines=35> */
[----:B------:R-:W-:Y:S02]  /*12d0*/  VIADD R12, R11, 0x20 ;  /* 0x000000200b0c7836 */ /* 0x000fe40000000000 */
[----:B------:R-:W-:Y:S01]  /*12e0*/  LOP3.LUT R7, R7, 0x800000, RZ, 0xfc, !PT ;  /* 0x0080000007077812 */ /* 0x000fe200078efcff */
[----:B------:R-:W-:Y:S01]  /*12f0*/  IMAD.MOV R9, RZ, RZ, -R11 ;  /* 0x000000ffff097224 */ /* 0x000fe200078e0a0b */
[----:B------:R-:W-:-:S02]  /*1300*/  FSETP.NEU.FTZ.AND P0, PT, R3, R10, PT ;  /* 0x0000000a0300720b */ /* 0x000fc40003f1d000 */
[----:B------:R-:W-:Y:S02]  /*1310*/  SHF.L.U32 R12, R7, R12, RZ ;  /* 0x0000000c070c7219 */ /* 0x000fe400000006ff */
[----:B------:R-:W-:Y:S02]  /*1320*/  SEL R10, R9, RZ, P2 ;  /* 0x000000ff090a7207 */ /* 0x000fe40001000000 */
[----:B------:R-:W-:Y:S02]  /*1330*/  ISETP.NE.AND P1, PT, R12, RZ, P1 ;  /* 0x000000ff0c00720c */ /* 0x000fe40000f25270 */
[----:B------:R-:W-:Y:S02]  /*1340*/  SHF.R.U32.HI R10, RZ, R10, R7 ;  /* 0x0000000aff0a7219 */ /* 0x000fe40000011607 */
[----:B------:R-:W-:Y:S02]  /*1350*/  PLOP3.LUT P0, PT, P0, P1, PT, 0xf8, 0x8f ;  /* 0x00000000008f781c */ /* 0x000fe40000703f70 */
[----:B------:R-:W-:-:S02]  /*1360*/  SHF.R.U32.HI R12, RZ, 0x1, R10 ;  /* 0x00000001ff0c7819 */ /* 0x000fc4000001160a */
[----:B------:R-:W-:-:S04]  /*1370*/  SEL R3, RZ, 0x1, !P0 ;  /* 0x00000001ff037807 */ /* 0x000fc80004000000 */
[----:B------:R-:W-:-:S04]  /*1380*/  LOP3.LUT R3, R3, 0x1, R12, 0xf8, !PT ;  /* 0x0000000103037812 */ /* 0x000fc800078ef80c */
[----:B------:R-:W-:-:S05]  /*1390*/  LOP3.LUT R3, R3, R10, RZ, 0xc0, !PT ;  /* 0x0000000a03037212 */ /* 0x000fca00078ec0ff */
[----:B------:R-:W-:-:S05]  /*13a0*/  IMAD.IADD R3, R12, 0x1, R3 ;  /* 0x000000010c037824 */ /* 0x000fca00078e0203 */
[----:B------:R-:W-:Y:S01]  /*13b0*/  LOP3.LUT R0, R3, R0, RZ, 0xfc, !PT ;  /* 0x0000000003007212 */ /* 0x000fe200078efcff */
[----:B------:R-:W-:Y:S06]  /*13c0*/  BRA `(.L_x_72) ;  /* 0x0000000000107947 */ /* 0x000fec0003800000 */
.L_x_71:
[----:B------:R-:W-:-:S04]  /*13d0*/  LOP3.LUT R0, R0, 0x80000000, RZ, 0xc0, !PT ;  /* 0x8000000000007812 */ /* 0x000fc800078ec0ff */
[----:B------:R-:W-:Y:S01]  /*13e0*/  LOP3.LUT R0, R0, 0x7f800000, RZ, 0xfc, !PT ;  /* 0x7f80000000007812 */ /* 0x000fe200078efcff */
[----:B------:R-:W-:Y:S06]  /*13f0*/  BRA `(.L_x_72) ;  /* 0x0000000000047947 */ /* 0x000fec0003800000 */
.L_x_70:
[----:B------:R-:W-:-:S07]  /*1400*/  IMAD R0, R10, 0x800000, R0 ;  /* 0x008000000a007824 */ /* 0x000fce00078e0200 */
.L_x_72:
[----:B------:R-:W-:Y:S05]  /*1410*/  BSYNC.RECONVERGENT B3 ;  /* 0x0000000000037941 */ /* 0x000fea0003800200 */
.L_x_69:
[----:B------:R-:W-:Y:S05]  /*1420*/  BRA `(.L_x_73) ;  /* 0x0000000000207947 */ /* 0x000fea0003800000 */
.L_x_68:
[----:B------:R-:W-:-:S04]  /*1430*/  LOP3.LUT R0, R3, 0x80000000, R0, 0x48, !PT ;  /* 0x8000000003007812 */ /* 0x000fc800078e4800 */
[----:B------:R-:W-:Y:S01]  /*1440*/  LOP3.LUT R0, R0, 0x7f800000, RZ, 0xfc, !PT ;  /* 0x7f80000000007812 */ /* 0x000fe200078efcff */
[----:B------:R-:W-:Y:S06]  /*1450*/  BRA `(.L_x_73) ;  /* 0x0000000000147947 */ /* 0x000fec0003800000 */
.L_x_67:
[----:B------:R-:W-:Y:S01]  /*1460*/  LOP3.LUT R0, R3, 0x80000000, R0, 0x48, !PT ;  /* 0x8000000003007812 */ /* 0x000fe200078e4800 */
[----:B------:R-:W-:Y:S06]  /*1470*/  BRA `(.L_x_73) ;  /* 0x00000000000c7947 */ /* 0x000fec0003800000 */
.L_x_66:
[----:B------:R-:W0:Y:S01]  /*1480*/  MUFU.RSQ R0, -QNAN ;  /* 0xffc0000000007908 */ /* 0x000e220000001400 */
[----:B------:R-:W-:Y:S05]  /*1490*/  BRA `(.L_x_73) ;  /* 0x0000000000047947 */ /* 0x000fea0003800000 */
.L_x_65:
[----:B------:R-:W-:-:S07]  /*14a0*/  FADD.FTZ R0, R0, R3 ;  /* 0x0000000300007221 */ /* 0x000fce0000010000 */
.L_x_73:
[----:B------:R-:W-:Y:S05]  /*14b0*/  BSYNC.RECONVERGENT B2 ;  /* 0x0000000000027941 */ /* 0x000fea0003800200 */
.L_x_63:
[----:B------:R-:W-:-:S04]  /*14c0*/  IMAD.MOV.U32 R9, RZ, RZ, 0x0 ;  /* 0x00000000ff097424 */ /* 0x000fc800078e00ff */
[----:B0-----:R-:W-:Y:S05]  /*14d0*/  RET.REL.NODEC R8 `(_Z24evaluateThresholdsKernelPKfPKiS0_Pfii) ;  /* 0xffffffe808c87950 */ /* 0x001fea0003c3ffff */
.L_x_74:
        /* <DEDUP_REMOVED lines=10> */
.L_x_76:


//--------------------- .nv.shared.reserved.0     --------------------------
	.section	.nv.shared.reserved.0,"aw",@nobits
	.weak		__nv_reservedSMEM_offset_0_alias
	.size		__nv_reservedSMEM_offset_0_alias, 0, 64
	.other		__nv_reservedSMEM_offset_0_alias,@"STO_CUDA_RESERVED_SHARED STV_DEFAULT"
__nv_reservedSMEM_offset_0_alias:
	.zero		0
	.zero		64


//--------------------- .nv.constant0._Z26evaluateThresholdsF2KernelPKfPKiS0_Pfii --------------------------
	.section	.nv.constant0._Z26evaluateThresholdsF2KernelPKfPKiS0_Pfii,"a",@progbits
	.sectionflags	@""
	.align	4
.nv.constant0._Z26evaluateThresholdsF2KernelPKfPKiS0_Pfii:
	.zero		936


//--------------------- .nv.constant0._Z24evaluateThresholdsKernelPKfPKiS0_Pfii --------------------------
	.section	.nv.constant0._Z24evaluateThresholdsKernelPKfPKiS0_Pfii,"a",@progbits
	.sectionflags	@""
	.align	4
.nv.constant0._Z24evaluateThresholdsKernelPKfPKiS0_Pfii:
	.zero		936


//--------------------- SYMBOLS --------------------------

	.type		.nv.reservedSmem.offset0,@object
	.size		.nv.reservedSmem.offset0,0x4
